//
// Generated by NVIDIA NVVM Compiler
//
// Compiler Build ID: CL-36424714
// Cuda compilation tools, release 13.0, V13.0.88
// Based on NVVM 20.0.0
//

.version 9.0
.target sm_100
.address_size 64

	// .globl	_Z20tensor_mul_optimizedPfS_S_iiiii
// _ZZ20tensor_mul_optimizedPfS_S_iiiiiE2As has been demoted
// _ZZ20tensor_mul_optimizedPfS_S_iiiiiE2Bs has been demoted
// _ZZ21tensor_mul_vectorizedP6float4S0_S0_iiiiiE2As has been demoted
// _ZZ21tensor_mul_vectorizedP6float4S0_S0_iiiiiE2Bs has been demoted
// _ZZ25tensor_mul_warp_optimizedPfS_S_iiiiiE2As has been demoted
// _ZZ25tensor_mul_warp_optimizedPfS_S_iiiiiE2Bs has been demoted
// _ZZ26tensor_mul_double_bufferedPfS_S_iiiiiE2As has been demoted
// _ZZ26tensor_mul_double_bufferedPfS_S_iiiiiE2Bs has been demoted

.visible .entry _Z20tensor_mul_optimizedPfS_S_iiiii(
	.param .u64 .ptr .align 1 _Z20tensor_mul_optimizedPfS_S_iiiii_param_0,
	.param .u64 .ptr .align 1 _Z20tensor_mul_optimizedPfS_S_iiiii_param_1,
	.param .u64 .ptr .align 1 _Z20tensor_mul_optimizedPfS_S_iiiii_param_2,
	.param .u32 _Z20tensor_mul_optimizedPfS_S_iiiii_param_3,
	.param .u32 _Z20tensor_mul_optimizedPfS_S_iiiii_param_4,
	.param .u32 _Z20tensor_mul_optimizedPfS_S_iiiii_param_5,
	.param .u32 _Z20tensor_mul_optimizedPfS_S_iiiii_param_6,
	.param .u32 _Z20tensor_mul_optimizedPfS_S_iiiii_param_7
)
{
	.reg .pred 	%p<14>;
	.reg .b32 	%r<44>;
	.reg .b32 	%f<111>;
	.reg .b64 	%rd<35>;
	// demoted variable
	.shared .align 4 .b8 _ZZ20tensor_mul_optimizedPfS_S_iiiiiE2As[4096];
	// demoted variable
	.shared .align 4 .b8 _ZZ20tensor_mul_optimizedPfS_S_iiiiiE2Bs[4096];
	ld.param.u64 	%rd10, [_Z20tensor_mul_optimizedPfS_S_iiiii_param_1];
	ld.param.u32 	%r21, [_Z20tensor_mul_optimizedPfS_S_iiiii_param_3];
	ld.param.u32 	%r22, [_Z20tensor_mul_optimizedPfS_S_iiiii_param_4];
	ld.param.u32 	%r23, [_Z20tensor_mul_optimizedPfS_S_iiiii_param_5];
	ld.param.u32 	%r24, [_Z20tensor_mul_optimizedPfS_S_iiiii_param_6];
	ld.param.u32 	%r25, [_Z20tensor_mul_optimizedPfS_S_iiiii_param_7];
	mov.u32 	%r1, %ctaid.z;
	mov.u32 	%r26, %ctaid.x;
	mov.u32 	%r27, %ctaid.y;
	mov.u32 	%r41, %tid.x;
	mov.u32 	%r40, %tid.y;
	shl.b32 	%r28, %r26, 5;
	add.s32 	%r4, %r28, %r41;
	shl.b32 	%r29, %r27, 5;
	add.s32 	%r5, %r29, %r40;
	cvt.u64.u32 	%rd1, %r1;
	cvt.s64.s32 	%rd12, %r22;
	mul.lo.s64 	%rd2, %rd12, %rd1;
	cvt.s64.s32 	%rd3, %r25;
	setp.lt.s32 	%p1, %r23, 1;
	mov.f32 	%f110, 0f00000000;
	@%p1 bra 	$L__BB0_7;
	ld.param.u64 	%rd32, [_Z20tensor_mul_optimizedPfS_S_iiiii_param_0];
	add.s32 	%r30, %r23, 31;
	shr.u32 	%r31, %r30, 5;
	shl.b32 	%r32, %r41, 7;
	mov.u32 	%r33, _ZZ20tensor_mul_optimizedPfS_S_iiiiiE2As;
	add.s32 	%r6, %r33, %r32;
	shl.b32 	%r34, %r40, 2;
	add.s32 	%r7, %r6, %r34;
	mad.lo.s32 	%r35, %r23, %r4, %r40;
	cvt.u64.u32 	%rd13, %r35;
	mov.u32 	%r36, _ZZ20tensor_mul_optimizedPfS_S_iiiiiE2Bs;
	add.s32 	%r9, %r36, %r34;
	add.s32 	%r8, %r9, %r32;
	cvt.u64.u32 	%rd14, %r5;
	cvt.s64.s32 	%rd15, %r24;
	mul.lo.s64 	%rd16, %rd15, %rd1;
	mad.lo.s64 	%rd4, %rd16, %rd3, %rd14;
	neg.s32 	%r43, %r31;
	mul.lo.s32 	%r42, %r41, %r25;
	shl.b32 	%r12, %r25, 5;
	cvt.s64.s32 	%rd17, %r23;
	mad.lo.s64 	%rd18, %rd2, %rd17, %rd13;
	shl.b64 	%rd19, %rd18, 2;
	cvta.to.global.u64 	%rd20, %rd32;
	add.s64 	%rd34, %rd20, %rd19;
	cvta.to.global.u64 	%rd6, %rd10;
	mov.f32 	%f110, 0f00000000;
$L__BB0_2:
	setp.ge.s32 	%p2, %r4, %r22;
	setp.ge.s32 	%p3, %r40, %r23;
	mov.f32 	%f108, 0f00000000;
	or.pred  	%p4, %p2, %p3;
	@%p4 bra 	$L__BB0_4;
	ld.global.f32 	%f108, [%rd34];
$L__BB0_4:
	setp.ge.s32 	%p5, %r5, %r25;
	st.shared.f32 	[%r7], %f108;
	setp.ge.s32 	%p6, %r41, %r24;
	mov.f32 	%f109, 0f00000000;
	or.pred  	%p7, %p6, %p5;
	@%p7 bra 	$L__BB0_6;
	cvt.s64.s32 	%rd21, %r42;
	add.s64 	%rd22, %rd4, %rd21;
	shl.b64 	%rd23, %rd22, 2;
	add.s64 	%rd24, %rd6, %rd23;
	ld.global.f32 	%f109, [%rd24];
$L__BB0_6:
	st.shared.f32 	[%r8], %f109;
	bar.sync 	0;
	ld.shared.f32 	%f12, [%r6];
	ld.shared.f32 	%f13, [%r9];
	fma.rn.f32 	%f14, %f12, %f13, %f110;
	ld.shared.f32 	%f15, [%r6+4];
	ld.shared.f32 	%f16, [%r9+128];
	fma.rn.f32 	%f17, %f15, %f16, %f14;
	ld.shared.f32 	%f18, [%r6+8];
	ld.shared.f32 	%f19, [%r9+256];
	fma.rn.f32 	%f20, %f18, %f19, %f17;
	ld.shared.f32 	%f21, [%r6+12];
	ld.shared.f32 	%f22, [%r9+384];
	fma.rn.f32 	%f23, %f21, %f22, %f20;
	ld.shared.f32 	%f24, [%r6+16];
	ld.shared.f32 	%f25, [%r9+512];
	fma.rn.f32 	%f26, %f24, %f25, %f23;
	ld.shared.f32 	%f27, [%r6+20];
	ld.shared.f32 	%f28, [%r9+640];
	fma.rn.f32 	%f29, %f27, %f28, %f26;
	ld.shared.f32 	%f30, [%r6+24];
	ld.shared.f32 	%f31, [%r9+768];
	fma.rn.f32 	%f32, %f30, %f31, %f29;
	ld.shared.f32 	%f33, [%r6+28];
	ld.shared.f32 	%f34, [%r9+896];
	fma.rn.f32 	%f35, %f33, %f34, %f32;
	ld.shared.f32 	%f36, [%r6+32];
	ld.shared.f32 	%f37, [%r9+1024];
	fma.rn.f32 	%f38, %f36, %f37, %f35;
	ld.shared.f32 	%f39, [%r6+36];
	ld.shared.f32 	%f40, [%r9+1152];
	fma.rn.f32 	%f41, %f39, %f40, %f38;
	ld.shared.f32 	%f42, [%r6+40];
	ld.shared.f32 	%f43, [%r9+1280];
	fma.rn.f32 	%f44, %f42, %f43, %f41;
	ld.shared.f32 	%f45, [%r6+44];
	ld.shared.f32 	%f46, [%r9+1408];
	fma.rn.f32 	%f47, %f45, %f46, %f44;
	ld.shared.f32 	%f48, [%r6+48];
	ld.shared.f32 	%f49, [%r9+1536];
	fma.rn.f32 	%f50, %f48, %f49, %f47;
	ld.shared.f32 	%f51, [%r6+52];
	ld.shared.f32 	%f52, [%r9+1664];
	fma.rn.f32 	%f53, %f51, %f52, %f50;
	ld.shared.f32 	%f54, [%r6+56];
	ld.shared.f32 	%f55, [%r9+1792];
	fma.rn.f32 	%f56, %f54, %f55, %f53;
	ld.shared.f32 	%f57, [%r6+60];
	ld.shared.f32 	%f58, [%r9+1920];
	fma.rn.f32 	%f59, %f57, %f58, %f56;
	ld.shared.f32 	%f60, [%r6+64];
	ld.shared.f32 	%f61, [%r9+2048];
	fma.rn.f32 	%f62, %f60, %f61, %f59;
	ld.shared.f32 	%f63, [%r6+68];
	ld.shared.f32 	%f64, [%r9+2176];
	fma.rn.f32 	%f65, %f63, %f64, %f62;
	ld.shared.f32 	%f66, [%r6+72];
	ld.shared.f32 	%f67, [%r9+2304];
	fma.rn.f32 	%f68, %f66, %f67, %f65;
	ld.shared.f32 	%f69, [%r6+76];
	ld.shared.f32 	%f70, [%r9+2432];
	fma.rn.f32 	%f71, %f69, %f70, %f68;
	ld.shared.f32 	%f72, [%r6+80];
	ld.shared.f32 	%f73, [%r9+2560];
	fma.rn.f32 	%f74, %f72, %f73, %f71;
	ld.shared.f32 	%f75, [%r6+84];
	ld.shared.f32 	%f76, [%r9+2688];
	fma.rn.f32 	%f77, %f75, %f76, %f74;
	ld.shared.f32 	%f78, [%r6+88];
	ld.shared.f32 	%f79, [%r9+2816];
	fma.rn.f32 	%f80, %f78, %f79, %f77;
	ld.shared.f32 	%f81, [%r6+92];
	ld.shared.f32 	%f82, [%r9+2944];
	fma.rn.f32 	%f83, %f81, %f82, %f80;
	ld.shared.f32 	%f84, [%r6+96];
	ld.shared.f32 	%f85, [%r9+3072];
	fma.rn.f32 	%f86, %f84, %f85, %f83;
	ld.shared.f32 	%f87, [%r6+100];
	ld.shared.f32 	%f88, [%r9+3200];
	fma.rn.f32 	%f89, %f87, %f88, %f86;
	ld.shared.f32 	%f90, [%r6+104];
	ld.shared.f32 	%f91, [%r9+3328];
	fma.rn.f32 	%f92, %f90, %f91, %f89;
	ld.shared.f32 	%f93, [%r6+108];
	ld.shared.f32 	%f94, [%r9+3456];
	fma.rn.f32 	%f95, %f93, %f94, %f92;
	ld.shared.f32 	%f96, [%r6+112];
	ld.shared.f32 	%f97, [%r9+3584];
	fma.rn.f32 	%f98, %f96, %f97, %f95;
	ld.shared.f32 	%f99, [%r6+116];
	ld.shared.f32 	%f100, [%r9+3712];
	fma.rn.f32 	%f101, %f99, %f100, %f98;
	ld.shared.f32 	%f102, [%r6+120];
	ld.shared.f32 	%f103, [%r9+3840];
	fma.rn.f32 	%f104, %f102, %f103, %f101;
	ld.shared.f32 	%f105, [%r6+124];
	ld.shared.f32 	%f106, [%r9+3968];
	fma.rn.f32 	%f110, %f105, %f106, %f104;
	bar.sync 	0;
	add.s32 	%r43, %r43, 1;
	setp.ne.s32 	%p8, %r43, 0;
	add.s32 	%r42, %r42, %r12;
	add.s32 	%r41, %r41, 32;
	add.s64 	%rd34, %rd34, 128;
	add.s32 	%r40, %r40, 32;
	@%p8 bra 	$L__BB0_2;
$L__BB0_7:
	setp.ge.s32 	%p9, %r4, %r22;
	setp.ge.s32 	%p10, %r5, %r25;
	or.pred  	%p11, %p9, %p10;
	setp.ge.s32 	%p12, %r1, %r21;
	or.pred  	%p13, %p12, %p11;
	@%p13 bra 	$L__BB0_9;
	ld.param.u64 	%rd33, [_Z20tensor_mul_optimizedPfS_S_iiiii_param_2];
	mul.lo.s32 	%r39, %r25, %r4;
	cvt.u64.u32 	%rd25, %r39;
	cvt.u64.u32 	%rd26, %r5;
	add.s64 	%rd27, %rd25, %rd26;
	mad.lo.s64 	%rd28, %rd2, %rd3, %rd27;
	cvta.to.global.u64 	%rd29, %rd33;
	shl.b64 	%rd30, %rd28, 2;
	add.s64 	%rd31, %rd29, %rd30;
	st.global.f32 	[%rd31], %f110;
$L__BB0_9:
	ret;

}
	// .globl	_Z10tensor_mulPfS_S_iiiii
.visible .entry _Z10tensor_mulPfS_S_iiiii(
	.param .u64 .ptr .align 1 _Z10tensor_mulPfS_S_iiiii_param_0,
	.param .u64 .ptr .align 1 _Z10tensor_mulPfS_S_iiiii_param_1,
	.param .u64 .ptr .align 1 _Z10tensor_mulPfS_S_iiiii_param_2,
	.param .u32 _Z10tensor_mulPfS_S_iiiii_param_3,
	.param .u32 _Z10tensor_mulPfS_S_iiiii_param_4,
	.param .u32 _Z10tensor_mulPfS_S_iiiii_param_5,
	.param .u32 _Z10tensor_mulPfS_S_iiiii_param_6,
	.param .u32 _Z10tensor_mulPfS_S_iiiii_param_7
)
{
	.reg .pred 	%p<15>;
	.reg .b32 	%r<76>;
	.reg .b32 	%f<68>;
	.reg .b64 	%rd<106>;

	ld.param.u64 	%rd12, [_Z10tensor_mulPfS_S_iiiii_param_0];
	ld.param.u64 	%rd13, [_Z10tensor_mulPfS_S_iiiii_param_1];
	ld.param.u32 	%r41, [_Z10tensor_mulPfS_S_iiiii_param_3];
	ld.param.u32 	%r37, [_Z10tensor_mulPfS_S_iiiii_param_4];
	ld.param.u32 	%r38, [_Z10tensor_mulPfS_S_iiiii_param_5];
	ld.param.u32 	%r39, [_Z10tensor_mulPfS_S_iiiii_param_6];
	ld.param.u32 	%r42, [_Z10tensor_mulPfS_S_iiiii_param_7];
	cvta.to.global.u64 	%rd1, %rd13;
	cvta.to.global.u64 	%rd2, %rd12;
	mov.u32 	%r1, %ctaid.z;
	mov.u32 	%r43, %ctaid.x;
	mov.u32 	%r44, %ntid.x;
	mov.u32 	%r45, %tid.x;
	mad.lo.s32 	%r2, %r43, %r44, %r45;
	mov.u32 	%r46, %ctaid.y;
	mov.u32 	%r47, %ntid.y;
	mov.u32 	%r48, %tid.y;
	mad.lo.s32 	%r49, %r46, %r47, %r48;
	setp.ge.s32 	%p1, %r2, %r37;
	setp.ge.s32 	%p2, %r49, %r42;
	or.pred  	%p3, %p1, %p2;
	setp.ge.s32 	%p4, %r1, %r41;
	or.pred  	%p5, %p4, %p3;
	@%p5 bra 	$L__BB1_14;
	cvt.u64.u32 	%rd14, %r1;
	cvt.s64.s32 	%rd15, %r37;
	mul.lo.s64 	%rd16, %rd15, %rd14;
	cvt.s64.s32 	%rd17, %r38;
	mul.lo.s64 	%rd3, %rd16, %rd17;
	cvt.s64.s32 	%rd18, %r39;
	mul.lo.s64 	%rd19, %rd18, %rd14;
	cvt.u64.u32 	%rd20, %r42;
	mul.lo.s64 	%rd4, %rd19, %rd20;
	mul.lo.s64 	%rd5, %rd16, %rd20;
	setp.lt.s32 	%p6, %r38, 1;
	mov.f32 	%f67, 0f00000000;
	@%p6 bra 	$L__BB1_13;
	mul.lo.s32 	%r51, %r38, %r2;
	cvt.s64.s32 	%rd21, %r51;
	add.s64 	%rd6, %rd3, %rd21;
	cvt.u64.u32 	%rd22, %r49;
	add.s64 	%rd7, %rd4, %rd22;
	and.b32  	%r4, %r38, 7;
	setp.lt.u32 	%p7, %r38, 8;
	mov.f32 	%f67, 0f00000000;
	mov.b32 	%r74, 0;
	@%p7 bra 	$L__BB1_5;
	and.b32  	%r53, %r38, 2147483640;
	neg.s32 	%r72, %r53;
	shl.b32 	%r70, %r42, 1;
	mul.lo.s32 	%r69, %r42, 3;
	shl.b32 	%r68, %r42, 2;
	mul.lo.s32 	%r67, %r42, 5;
	mul.lo.s32 	%r66, %r42, 6;
	mul.lo.s32 	%r65, %r42, 7;
	shl.b64 	%rd23, %rd6, 2;
	add.s64 	%rd24, %rd23, %rd2;
	add.s64 	%rd105, %rd24, 16;
	mov.f32 	%f67, 0f00000000;
	mov.b32 	%r64, 0;
	mov.u32 	%r71, %r42;
$L__BB1_4:
	.pragma "nounroll";
	and.b32  	%r74, %r38, 2147483640;
	ld.global.f32 	%f17, [%rd105+-16];
	cvt.s64.s32 	%rd25, %r64;
	add.s64 	%rd26, %rd7, %rd25;
	shl.b64 	%rd27, %rd26, 2;
	add.s64 	%rd28, %rd1, %rd27;
	ld.global.f32 	%f18, [%rd28];
	fma.rn.f32 	%f19, %f17, %f18, %f67;
	ld.global.f32 	%f20, [%rd105+-12];
	cvt.s64.s32 	%rd29, %r71;
	add.s64 	%rd30, %rd7, %rd29;
	shl.b64 	%rd31, %rd30, 2;
	add.s64 	%rd32, %rd1, %rd31;
	ld.global.f32 	%f21, [%rd32];
	fma.rn.f32 	%f22, %f20, %f21, %f19;
	ld.global.f32 	%f23, [%rd105+-8];
	cvt.s64.s32 	%rd33, %r70;
	add.s64 	%rd34, %rd7, %rd33;
	shl.b64 	%rd35, %rd34, 2;
	add.s64 	%rd36, %rd1, %rd35;
	ld.global.f32 	%f24, [%rd36];
	fma.rn.f32 	%f25, %f23, %f24, %f22;
	ld.global.f32 	%f26, [%rd105+-4];
	cvt.s64.s32 	%rd37, %r69;
	add.s64 	%rd38, %rd7, %rd37;
	shl.b64 	%rd39, %rd38, 2;
	add.s64 	%rd40, %rd1, %rd39;
	ld.global.f32 	%f27, [%rd40];
	fma.rn.f32 	%f28, %f26, %f27, %f25;
	ld.global.f32 	%f29, [%rd105];
	cvt.s64.s32 	%rd41, %r68;
	add.s64 	%rd42, %rd7, %rd41;
	shl.b64 	%rd43, %rd42, 2;
	add.s64 	%rd44, %rd1, %rd43;
	ld.global.f32 	%f30, [%rd44];
	fma.rn.f32 	%f31, %f29, %f30, %f28;
	ld.global.f32 	%f32, [%rd105+4];
	cvt.s64.s32 	%rd45, %r67;
	add.s64 	%rd46, %rd7, %rd45;
	shl.b64 	%rd47, %rd46, 2;
	add.s64 	%rd48, %rd1, %rd47;
	ld.global.f32 	%f33, [%rd48];
	fma.rn.f32 	%f34, %f32, %f33, %f31;
	ld.global.f32 	%f35, [%rd105+8];
	cvt.s64.s32 	%rd49, %r66;
	add.s64 	%rd50, %rd7, %rd49;
	shl.b64 	%rd51, %rd50, 2;
	add.s64 	%rd52, %rd1, %rd51;
	ld.global.f32 	%f36, [%rd52];
	fma.rn.f32 	%f37, %f35, %f36, %f34;
	ld.global.f32 	%f38, [%rd105+12];
	cvt.s64.s32 	%rd53, %r65;
	add.s64 	%rd54, %rd7, %rd53;
	shl.b64 	%rd55, %rd54, 2;
	add.s64 	%rd56, %rd1, %rd55;
	ld.global.f32 	%f39, [%rd56];
	fma.rn.f32 	%f67, %f38, %f39, %f37;
	add.s32 	%r72, %r72, 8;
	shl.b32 	%r54, %r42, 3;
	add.s32 	%r71, %r71, %r54;
	add.s32 	%r70, %r70, %r54;
	add.s32 	%r69, %r69, %r54;
	add.s32 	%r68, %r68, %r54;
	add.s32 	%r67, %r67, %r54;
	add.s32 	%r66, %r66, %r54;
	add.s32 	%r65, %r65, %r54;
	add.s32 	%r64, %r64, %r54;
	add.s64 	%rd105, %rd105, 32;
	setp.ne.s32 	%p8, %r72, 0;
	@%p8 bra 	$L__BB1_4;
$L__BB1_5:
	setp.eq.s32 	%p9, %r4, 0;
	@%p9 bra 	$L__BB1_13;
	and.b32  	%r32, %r38, 3;
	setp.lt.u32 	%p10, %r4, 4;
	@%p10 bra 	$L__BB1_8;
	cvt.u64.u32 	%rd57, %r74;
	add.s64 	%rd58, %rd6, %rd57;
	shl.b64 	%rd59, %rd58, 2;
	add.s64 	%rd60, %rd2, %rd59;
	ld.global.f32 	%f41, [%rd60];
	mul.lo.s32 	%r55, %r74, %r42;
	cvt.s64.s32 	%rd61, %r55;
	add.s64 	%rd62, %rd7, %rd61;
	shl.b64 	%rd63, %rd62, 2;
	add.s64 	%rd64, %rd1, %rd63;
	ld.global.f32 	%f42, [%rd64];
	fma.rn.f32 	%f43, %f41, %f42, %f67;
	ld.global.f32 	%f44, [%rd60+4];
	add.s32 	%r56, %r55, %r42;
	cvt.s64.s32 	%rd65, %r56;
	add.s64 	%rd66, %rd7, %rd65;
	shl.b64 	%rd67, %rd66, 2;
	add.s64 	%rd68, %rd1, %rd67;
	ld.global.f32 	%f45, [%rd68];
	fma.rn.f32 	%f46, %f44, %f45, %f43;
	ld.global.f32 	%f47, [%rd60+8];
	add.s32 	%r57, %r56, %r42;
	cvt.s64.s32 	%rd69, %r57;
	add.s64 	%rd70, %rd7, %rd69;
	shl.b64 	%rd71, %rd70, 2;
	add.s64 	%rd72, %rd1, %rd71;
	ld.global.f32 	%f48, [%rd72];
	fma.rn.f32 	%f49, %f47, %f48, %f46;
	ld.global.f32 	%f50, [%rd60+12];
	add.s32 	%r58, %r57, %r42;
	cvt.s64.s32 	%rd73, %r58;
	add.s64 	%rd74, %rd7, %rd73;
	shl.b64 	%rd75, %rd74, 2;
	add.s64 	%rd76, %rd1, %rd75;
	ld.global.f32 	%f51, [%rd76];
	fma.rn.f32 	%f67, %f50, %f51, %f49;
	add.s32 	%r74, %r74, 4;
$L__BB1_8:
	setp.eq.s32 	%p11, %r32, 0;
	@%p11 bra 	$L__BB1_13;
	setp.eq.s32 	%p12, %r32, 1;
	@%p12 bra 	$L__BB1_11;
	cvt.u64.u32 	%rd77, %r74;
	add.s64 	%rd78, %rd6, %rd77;
	shl.b64 	%rd79, %rd78, 2;
	add.s64 	%rd80, %rd2, %rd79;
	ld.global.f32 	%f53, [%rd80];
	mul.lo.s32 	%r59, %r74, %r42;
	cvt.s64.s32 	%rd81, %r59;
	add.s64 	%rd82, %rd7, %rd81;
	shl.b64 	%rd83, %rd82, 2;
	add.s64 	%rd84, %rd1, %rd83;
	ld.global.f32 	%f54, [%rd84];
	fma.rn.f32 	%f55, %f53, %f54, %f67;
	ld.global.f32 	%f56, [%rd80+4];
	add.s32 	%r60, %r59, %r42;
	cvt.s64.s32 	%rd85, %r60;
	add.s64 	%rd86, %rd7, %rd85;
	shl.b64 	%rd87, %rd86, 2;
	add.s64 	%rd88, %rd1, %rd87;
	ld.global.f32 	%f57, [%rd88];
	fma.rn.f32 	%f67, %f56, %f57, %f55;
	add.s32 	%r74, %r74, 2;
$L__BB1_11:
	and.b32  	%r61, %r38, 1;
	setp.eq.b32 	%p13, %r61, 1;
	not.pred 	%p14, %p13;
	@%p14 bra 	$L__BB1_13;
	cvt.u64.u32 	%rd89, %r74;
	add.s64 	%rd90, %rd6, %rd89;
	shl.b64 	%rd91, %rd90, 2;
	add.s64 	%rd92, %rd2, %rd91;
	ld.global.f32 	%f58, [%rd92];
	mul.lo.s32 	%r62, %r74, %r42;
	cvt.s64.s32 	%rd93, %r62;
	add.s64 	%rd94, %rd7, %rd93;
	shl.b64 	%rd95, %rd94, 2;
	add.s64 	%rd96, %rd1, %rd95;
	ld.global.f32 	%f59, [%rd96];
	fma.rn.f32 	%f67, %f58, %f59, %f67;
$L__BB1_13:
	ld.param.u64 	%rd104, [_Z10tensor_mulPfS_S_iiiii_param_2];
	mul.lo.s32 	%r63, %r42, %r2;
	cvt.s64.s32 	%rd97, %r63;
	cvt.u64.u32 	%rd98, %r49;
	add.s64 	%rd99, %rd97, %rd98;
	add.s64 	%rd100, %rd99, %rd5;
	cvta.to.global.u64 	%rd101, %rd104;
	shl.b64 	%rd102, %rd100, 2;
	add.s64 	%rd103, %rd101, %rd102;
	st.global.f32 	[%rd103], %f67;
$L__BB1_14:
	ret;

}
	// .globl	_Z21tensor_mul_vectorizedP6float4S0_S0_iiiii
.visible .entry _Z21tensor_mul_vectorizedP6float4S0_S0_iiiii(
	.param .u64 .ptr .align 1 _Z21tensor_mul_vectorizedP6float4S0_S0_iiiii_param_0,
	.param .u64 .ptr .align 1 _Z21tensor_mul_vectorizedP6float4S0_S0_iiiii_param_1,
	.param .u64 .ptr .align 1 _Z21tensor_mul_vectorizedP6float4S0_S0_iiiii_param_2,
	.param .u32 _Z21tensor_mul_vectorizedP6float4S0_S0_iiiii_param_3,
	.param .u32 _Z21tensor_mul_vectorizedP6float4S0_S0_iiiii_param_4,
	.param .u32 _Z21tensor_mul_vectorizedP6float4S0_S0_iiiii_param_5,
	.param .u32 _Z21tensor_mul_vectorizedP6float4S0_S0_iiiii_param_6,
	.param .u32 _Z21tensor_mul_vectorizedP6float4S0_S0_iiiii_param_7
)
{
	.reg .pred 	%p<23>;
	.reg .b32 	%r<58>;
	.reg .b32 	%f<135>;
	.reg .b64 	%rd<42>;
	// demoted variable
	.shared .align 4 .b8 _ZZ21tensor_mul_vectorizedP6float4S0_S0_iiiiiE2As[4096];
	// demoted variable
	.shared .align 4 .b8 _ZZ21tensor_mul_vectorizedP6float4S0_S0_iiiiiE2Bs[4096];
	ld.param.u32 	%r22, [_Z21tensor_mul_vectorizedP6float4S0_S0_iiiii_param_4];
	ld.param.u32 	%r23, [_Z21tensor_mul_vectorizedP6float4S0_S0_iiiii_param_5];
	ld.param.u32 	%r24, [_Z21tensor_mul_vectorizedP6float4S0_S0_iiiii_param_6];
	ld.param.u32 	%r25, [_Z21tensor_mul_vectorizedP6float4S0_S0_iiiii_param_7];
	mov.u32 	%r1, %ctaid.z;
	mov.u32 	%r26, %ctaid.x;
	mov.u32 	%r27, %ctaid.y;
	mov.u32 	%r55, %tid.x;
	mov.u32 	%r3, %tid.y;
	shl.b32 	%r28, %r26, 5;
	add.s32 	%r4, %r28, %r55;
	shl.b32 	%r29, %r27, 5;
	add.s32 	%r5, %r29, %r3;
	cvt.u64.u32 	%rd1, %r1;
	cvt.s64.s32 	%rd13, %r22;
	mul.lo.s64 	%rd2, %rd13, %rd1;
	cvt.s64.s32 	%rd3, %r25;
	setp.lt.s32 	%p1, %r23, 1;
	mov.f32 	%f130, 0f00000000;
	@%p1 bra 	$L__BB2_11;
	ld.param.u64 	%rd38, [_Z21tensor_mul_vectorizedP6float4S0_S0_iiiii_param_0];
	add.s32 	%r30, %r23, 31;
	shr.u32 	%r31, %r30, 5;
	shl.b32 	%r32, %r55, 7;
	mov.u32 	%r33, _ZZ21tensor_mul_vectorizedP6float4S0_S0_iiiiiE2As;
	add.s32 	%r6, %r33, %r32;
	cvt.u64.u32 	%rd14, %r23;
	mul.lo.s64 	%rd15, %rd2, %rd14;
	shr.u64 	%rd16, %rd15, 2;
	shr.u32 	%r34, %r23, 2;
	mul.lo.s32 	%r35, %r34, %r4;
	cvt.u64.u32 	%rd17, %r35;
	and.b32  	%r7, %r3, 3;
	mov.u32 	%r36, _ZZ21tensor_mul_vectorizedP6float4S0_S0_iiiiiE2Bs;
	add.s32 	%r37, %r36, %r32;
	shl.b32 	%r38, %r3, 2;
	add.s32 	%r8, %r37, %r38;
	cvt.s64.s32 	%rd18, %r24;
	mul.lo.s64 	%rd19, %rd18, %rd1;
	mul.lo.s64 	%rd20, %rd19, %rd3;
	shr.u64 	%rd21, %rd20, 2;
	shr.u32 	%r39, %r25, 2;
	shr.u32 	%r40, %r5, 2;
	cvt.u64.u32 	%rd22, %r40;
	add.s64 	%rd4, %rd21, %rd22;
	neg.s32 	%r57, %r31;
	mul.lo.s32 	%r56, %r55, %r39;
	shl.b32 	%r11, %r39, 5;
	cvt.u64.u32 	%rd23, %r3;
	shr.u64 	%rd24, %rd23, 2;
	add.s64 	%rd25, %rd16, %rd24;
	add.s64 	%rd26, %rd25, %rd17;
	shl.b64 	%rd27, %rd26, 4;
	cvta.to.global.u64 	%rd28, %rd38;
	add.s64 	%rd29, %rd27, %rd28;
	add.s64 	%rd41, %rd29, 8;
	mov.f32 	%f130, 0f00000000;
	mov.u32 	%r54, %r3;
$L__BB2_2:
	setp.ge.s32 	%p2, %r4, %r22;
	setp.ge.s32 	%p3, %r54, %r23;
	mov.f32 	%f128, 0f00000000;
	or.pred  	%p4, %p2, %p3;
	@%p4 bra 	$L__BB2_6;
	setp.ne.s32 	%p5, %r7, 0;
	@%p5 bra 	$L__BB2_5;
	ld.global.f32 	%f128, [%rd41+-8];
	bra.uni 	$L__BB2_6;
$L__BB2_5:
	setp.eq.s32 	%p6, %r7, 2;
	setp.eq.s32 	%p7, %r7, 1;
	ld.global.v2.f32 	{%f23, %f24}, [%rd41];
	ld.global.f32 	%f25, [%rd41+-4];
	selp.f32 	%f26, %f23, %f24, %p6;
	selp.f32 	%f128, %f25, %f26, %p7;
$L__BB2_6:
	setp.ge.s32 	%p8, %r5, %r25;
	add.s32 	%r43, %r6, %r38;
	st.shared.f32 	[%r43], %f128;
	setp.ge.s32 	%p9, %r55, %r24;
	mov.f32 	%f129, 0f00000000;
	or.pred  	%p10, %p9, %p8;
	@%p10 bra 	$L__BB2_10;
	ld.param.u64 	%rd39, [_Z21tensor_mul_vectorizedP6float4S0_S0_iiiii_param_1];
	setp.ne.s32 	%p11, %r7, 0;
	cvt.u64.u32 	%rd30, %r56;
	add.s64 	%rd31, %rd4, %rd30;
	cvta.to.global.u64 	%rd32, %rd39;
	shl.b64 	%rd33, %rd31, 4;
	add.s64 	%rd7, %rd32, %rd33;
	@%p11 bra 	$L__BB2_9;
	ld.global.f32 	%f129, [%rd7];
	bra.uni 	$L__BB2_10;
$L__BB2_9:
	setp.eq.s32 	%p12, %r7, 2;
	setp.eq.s32 	%p13, %r7, 1;
	ld.global.v2.f32 	{%f28, %f29}, [%rd7+8];
	ld.global.f32 	%f30, [%rd7+4];
	selp.f32 	%f31, %f28, %f29, %p12;
	selp.f32 	%f129, %f30, %f31, %p13;
$L__BB2_10:
	st.shared.f32 	[%r8], %f129;
	bar.sync 	0;
	ld.shared.f32 	%f32, [%r6];
	mov.u32 	%r45, _ZZ21tensor_mul_vectorizedP6float4S0_S0_iiiiiE2Bs;
	add.s32 	%r46, %r45, %r38;
	ld.shared.f32 	%f33, [%r46];
	fma.rn.f32 	%f34, %f32, %f33, %f130;
	ld.shared.f32 	%f35, [%r6+4];
	ld.shared.f32 	%f36, [%r46+128];
	fma.rn.f32 	%f37, %f35, %f36, %f34;
	ld.shared.f32 	%f38, [%r6+8];
	ld.shared.f32 	%f39, [%r46+256];
	fma.rn.f32 	%f40, %f38, %f39, %f37;
	ld.shared.f32 	%f41, [%r6+12];
	ld.shared.f32 	%f42, [%r46+384];
	fma.rn.f32 	%f43, %f41, %f42, %f40;
	ld.shared.f32 	%f44, [%r6+16];
	ld.shared.f32 	%f45, [%r46+512];
	fma.rn.f32 	%f46, %f44, %f45, %f43;
	ld.shared.f32 	%f47, [%r6+20];
	ld.shared.f32 	%f48, [%r46+640];
	fma.rn.f32 	%f49, %f47, %f48, %f46;
	ld.shared.f32 	%f50, [%r6+24];
	ld.shared.f32 	%f51, [%r46+768];
	fma.rn.f32 	%f52, %f50, %f51, %f49;
	ld.shared.f32 	%f53, [%r6+28];
	ld.shared.f32 	%f54, [%r46+896];
	fma.rn.f32 	%f55, %f53, %f54, %f52;
	ld.shared.f32 	%f56, [%r6+32];
	ld.shared.f32 	%f57, [%r46+1024];
	fma.rn.f32 	%f58, %f56, %f57, %f55;
	ld.shared.f32 	%f59, [%r6+36];
	ld.shared.f32 	%f60, [%r46+1152];
	fma.rn.f32 	%f61, %f59, %f60, %f58;
	ld.shared.f32 	%f62, [%r6+40];
	ld.shared.f32 	%f63, [%r46+1280];
	fma.rn.f32 	%f64, %f62, %f63, %f61;
	ld.shared.f32 	%f65, [%r6+44];
	ld.shared.f32 	%f66, [%r46+1408];
	fma.rn.f32 	%f67, %f65, %f66, %f64;
	ld.shared.f32 	%f68, [%r6+48];
	ld.shared.f32 	%f69, [%r46+1536];
	fma.rn.f32 	%f70, %f68, %f69, %f67;
	ld.shared.f32 	%f71, [%r6+52];
	ld.shared.f32 	%f72, [%r46+1664];
	fma.rn.f32 	%f73, %f71, %f72, %f70;
	ld.shared.f32 	%f74, [%r6+56];
	ld.shared.f32 	%f75, [%r46+1792];
	fma.rn.f32 	%f76, %f74, %f75, %f73;
	ld.shared.f32 	%f77, [%r6+60];
	ld.shared.f32 	%f78, [%r46+1920];
	fma.rn.f32 	%f79, %f77, %f78, %f76;
	ld.shared.f32 	%f80, [%r6+64];
	ld.shared.f32 	%f81, [%r46+2048];
	fma.rn.f32 	%f82, %f80, %f81, %f79;
	ld.shared.f32 	%f83, [%r6+68];
	ld.shared.f32 	%f84, [%r46+2176];
	fma.rn.f32 	%f85, %f83, %f84, %f82;
	ld.shared.f32 	%f86, [%r6+72];
	ld.shared.f32 	%f87, [%r46+2304];
	fma.rn.f32 	%f88, %f86, %f87, %f85;
	ld.shared.f32 	%f89, [%r6+76];
	ld.shared.f32 	%f90, [%r46+2432];
	fma.rn.f32 	%f91, %f89, %f90, %f88;
	ld.shared.f32 	%f92, [%r6+80];
	ld.shared.f32 	%f93, [%r46+2560];
	fma.rn.f32 	%f94, %f92, %f93, %f91;
	ld.shared.f32 	%f95, [%r6+84];
	ld.shared.f32 	%f96, [%r46+2688];
	fma.rn.f32 	%f97, %f95, %f96, %f94;
	ld.shared.f32 	%f98, [%r6+88];
	ld.shared.f32 	%f99, [%r46+2816];
	fma.rn.f32 	%f100, %f98, %f99, %f97;
	ld.shared.f32 	%f101, [%r6+92];
	ld.shared.f32 	%f102, [%r46+2944];
	fma.rn.f32 	%f103, %f101, %f102, %f100;
	ld.shared.f32 	%f104, [%r6+96];
	ld.shared.f32 	%f105, [%r46+3072];
	fma.rn.f32 	%f106, %f104, %f105, %f103;
	ld.shared.f32 	%f107, [%r6+100];
	ld.shared.f32 	%f108, [%r46+3200];
	fma.rn.f32 	%f109, %f107, %f108, %f106;
	ld.shared.f32 	%f110, [%r6+104];
	ld.shared.f32 	%f111, [%r46+3328];
	fma.rn.f32 	%f112, %f110, %f111, %f109;
	ld.shared.f32 	%f113, [%r6+108];
	ld.shared.f32 	%f114, [%r46+3456];
	fma.rn.f32 	%f115, %f113, %f114, %f112;
	ld.shared.f32 	%f116, [%r6+112];
	ld.shared.f32 	%f117, [%r46+3584];
	fma.rn.f32 	%f118, %f116, %f117, %f115;
	ld.shared.f32 	%f119, [%r6+116];
	ld.shared.f32 	%f120, [%r46+3712];
	fma.rn.f32 	%f121, %f119, %f120, %f118;
	ld.shared.f32 	%f122, [%r6+120];
	ld.shared.f32 	%f123, [%r46+3840];
	fma.rn.f32 	%f124, %f122, %f123, %f121;
	ld.shared.f32 	%f125, [%r6+124];
	ld.shared.f32 	%f126, [%r46+3968];
	fma.rn.f32 	%f130, %f125, %f126, %f124;
	bar.sync 	0;
	add.s32 	%r57, %r57, 1;
	setp.ne.s32 	%p14, %r57, 0;
	add.s32 	%r56, %r56, %r11;
	add.s32 	%r55, %r55, 32;
	add.s64 	%rd41, %rd41, 128;
	add.s32 	%r54, %r54, 32;
	@%p14 bra 	$L__BB2_2;
$L__BB2_11:
	ld.param.u32 	%r53, [_Z21tensor_mul_vectorizedP6float4S0_S0_iiiii_param_3];
	setp.ge.s32 	%p15, %r4, %r22;
	setp.ge.s32 	%p16, %r5, %r25;
	or.pred  	%p17, %p15, %p16;
	setp.ge.s32 	%p18, %r1, %r53;
	or.pred  	%p19, %p18, %p17;
	@%p19 bra 	$L__BB2_17;
	ld.param.u64 	%rd40, [_Z21tensor_mul_vectorizedP6float4S0_S0_iiiii_param_2];
	mul.lo.s64 	%rd34, %rd2, %rd3;
	shr.u64 	%rd35, %rd34, 2;
	shr.u32 	%r48, %r25, 2;
	shr.u32 	%r49, %r5, 2;
	cvt.u32.u64 	%r50, %rd35;
	mad.lo.s32 	%r51, %r48, %r4, %r49;
	add.s32 	%r52, %r51, %r50;
	cvta.to.global.u64 	%rd36, %rd40;
	mul.wide.s32 	%rd37, %r52, 16;
	add.s64 	%rd9, %rd36, %rd37;
	ld.global.v4.f32 	{%f10, %f133, %f132, %f131}, [%rd9];
	and.b32  	%r20, %r3, 3;
	setp.eq.s32 	%p20, %r20, 0;
	@%p20 bra 	$L__BB2_16;
	setp.eq.s32 	%p21, %r20, 1;
	@%p21 bra 	$L__BB2_15;
	setp.eq.s32 	%p22, %r20, 2;
	selp.f32 	%f131, %f131, %f130, %p22;
	selp.f32 	%f132, %f130, %f132, %p22;
	mov.f32 	%f130, %f10;
	bra.uni 	$L__BB2_16;
$L__BB2_15:
	mov.f32 	%f133, %f130;
	mov.f32 	%f130, %f10;
$L__BB2_16:
	st.global.v4.f32 	[%rd9], {%f130, %f133, %f132, %f131};
$L__BB2_17:
	ret;

}
	// .globl	_Z25tensor_mul_warp_optimizedPfS_S_iiiii
.visible .entry _Z25tensor_mul_warp_optimizedPfS_S_iiiii(
	.param .u64 .ptr .align 1 _Z25tensor_mul_warp_optimizedPfS_S_iiiii_param_0,
	.param .u64 .ptr .align 1 _Z25tensor_mul_warp_optimizedPfS_S_iiiii_param_1,
	.param .u64 .ptr .align 1 _Z25tensor_mul_warp_optimizedPfS_S_iiiii_param_2,
	.param .u32 _Z25tensor_mul_warp_optimizedPfS_S_iiiii_param_3,
	.param .u32 _Z25tensor_mul_warp_optimizedPfS_S_iiiii_param_4,
	.param .u32 _Z25tensor_mul_warp_optimizedPfS_S_iiiii_param_5,
	.param .u32 _Z25tensor_mul_warp_optimizedPfS_S_iiiii_param_6,
	.param .u32 _Z25tensor_mul_warp_optimizedPfS_S_iiiii_param_7
)
{
	.reg .pred 	%p<14>;
	.reg .b32 	%r<44>;
	.reg .b32 	%f<111>;
	.reg .b64 	%rd<38>;
	// demoted variable
	.shared .align 4 .b8 _ZZ25tensor_mul_warp_optimizedPfS_S_iiiiiE2As[4096];
	// demoted variable
	.shared .align 4 .b8 _ZZ25tensor_mul_warp_optimizedPfS_S_iiiiiE2Bs[4096];
	ld.param.u32 	%r21, [_Z25tensor_mul_warp_optimizedPfS_S_iiiii_param_3];
	ld.param.u32 	%r22, [_Z25tensor_mul_warp_optimizedPfS_S_iiiii_param_4];
	ld.param.u32 	%r23, [_Z25tensor_mul_warp_optimizedPfS_S_iiiii_param_5];
	ld.param.u32 	%r24, [_Z25tensor_mul_warp_optimizedPfS_S_iiiii_param_6];
	ld.param.u32 	%r25, [_Z25tensor_mul_warp_optimizedPfS_S_iiiii_param_7];
	mov.u32 	%r1, %ctaid.z;
	mov.u32 	%r41, %tid.y;
	mov.u32 	%r40, %tid.x;
	mov.u32 	%r26, %ctaid.x;
	shl.b32 	%r27, %r26, 5;
	add.s32 	%r4, %r27, %r41;
	mov.u32 	%r28, %ctaid.y;
	shl.b32 	%r29, %r28, 5;
	add.s32 	%r5, %r29, %r40;
	cvt.u64.u32 	%rd1, %r1;
	cvt.s64.s32 	%rd12, %r22;
	mul.lo.s64 	%rd2, %rd12, %rd1;
	cvt.s64.s32 	%rd3, %r25;
	setp.lt.s32 	%p1, %r23, 1;
	mov.f32 	%f110, 0f00000000;
	@%p1 bra 	$L__BB3_7;
	ld.param.u64 	%rd35, [_Z25tensor_mul_warp_optimizedPfS_S_iiiii_param_1];
	ld.param.u64 	%rd34, [_Z25tensor_mul_warp_optimizedPfS_S_iiiii_param_0];
	add.s32 	%r30, %r23, 31;
	shr.u32 	%r31, %r30, 5;
	shl.b32 	%r32, %r41, 7;
	mov.u32 	%r33, _ZZ25tensor_mul_warp_optimizedPfS_S_iiiiiE2As;
	add.s32 	%r6, %r33, %r32;
	shl.b32 	%r34, %r40, 2;
	add.s32 	%r7, %r6, %r34;
	mul.lo.s32 	%r35, %r23, %r4;
	cvt.s64.s32 	%rd13, %r35;
	cvt.u64.u32 	%rd14, %r40;
	mov.u32 	%r36, _ZZ25tensor_mul_warp_optimizedPfS_S_iiiiiE2Bs;
	add.s32 	%r9, %r36, %r34;
	add.s32 	%r8, %r9, %r32;
	cvt.u64.u32 	%rd15, %r5;
	cvt.s64.s32 	%rd16, %r24;
	mul.lo.s64 	%rd17, %rd16, %rd1;
	mad.lo.s64 	%rd4, %rd17, %rd3, %rd15;
	neg.s32 	%r43, %r31;
	mul.lo.s32 	%r42, %r41, %r25;
	shl.b32 	%r12, %r25, 5;
	cvt.s64.s32 	%rd18, %r23;
	mad.lo.s64 	%rd19, %rd2, %rd18, %rd13;
	add.s64 	%rd20, %rd19, %rd14;
	shl.b64 	%rd21, %rd20, 2;
	cvta.to.global.u64 	%rd22, %rd34;
	add.s64 	%rd37, %rd22, %rd21;
	cvta.to.global.u64 	%rd6, %rd35;
	mov.f32 	%f110, 0f00000000;
$L__BB3_2:
	setp.ge.s32 	%p2, %r4, %r22;
	setp.ge.s32 	%p3, %r40, %r23;
	mov.f32 	%f108, 0f00000000;
	or.pred  	%p4, %p2, %p3;
	@%p4 bra 	$L__BB3_4;
	ld.global.f32 	%f108, [%rd37];
$L__BB3_4:
	setp.ge.s32 	%p5, %r5, %r25;
	st.shared.f32 	[%r7], %f108;
	setp.ge.s32 	%p6, %r41, %r24;
	mov.f32 	%f109, 0f00000000;
	or.pred  	%p7, %p6, %p5;
	@%p7 bra 	$L__BB3_6;
	cvt.s64.s32 	%rd23, %r42;
	add.s64 	%rd24, %rd4, %rd23;
	shl.b64 	%rd25, %rd24, 2;
	add.s64 	%rd26, %rd6, %rd25;
	ld.global.f32 	%f109, [%rd26];
$L__BB3_6:
	st.shared.f32 	[%r8], %f109;
	bar.sync 	0;
	ld.shared.f32 	%f12, [%r6];
	ld.shared.f32 	%f13, [%r9];
	fma.rn.f32 	%f14, %f12, %f13, %f110;
	ld.shared.f32 	%f15, [%r6+4];
	ld.shared.f32 	%f16, [%r9+128];
	fma.rn.f32 	%f17, %f15, %f16, %f14;
	ld.shared.f32 	%f18, [%r6+8];
	ld.shared.f32 	%f19, [%r9+256];
	fma.rn.f32 	%f20, %f18, %f19, %f17;
	ld.shared.f32 	%f21, [%r6+12];
	ld.shared.f32 	%f22, [%r9+384];
	fma.rn.f32 	%f23, %f21, %f22, %f20;
	ld.shared.f32 	%f24, [%r6+16];
	ld.shared.f32 	%f25, [%r9+512];
	fma.rn.f32 	%f26, %f24, %f25, %f23;
	ld.shared.f32 	%f27, [%r6+20];
	ld.shared.f32 	%f28, [%r9+640];
	fma.rn.f32 	%f29, %f27, %f28, %f26;
	ld.shared.f32 	%f30, [%r6+24];
	ld.shared.f32 	%f31, [%r9+768];
	fma.rn.f32 	%f32, %f30, %f31, %f29;
	ld.shared.f32 	%f33, [%r6+28];
	ld.shared.f32 	%f34, [%r9+896];
	fma.rn.f32 	%f35, %f33, %f34, %f32;
	ld.shared.f32 	%f36, [%r6+32];
	ld.shared.f32 	%f37, [%r9+1024];
	fma.rn.f32 	%f38, %f36, %f37, %f35;
	ld.shared.f32 	%f39, [%r6+36];
	ld.shared.f32 	%f40, [%r9+1152];
	fma.rn.f32 	%f41, %f39, %f40, %f38;
	ld.shared.f32 	%f42, [%r6+40];
	ld.shared.f32 	%f43, [%r9+1280];
	fma.rn.f32 	%f44, %f42, %f43, %f41;
	ld.shared.f32 	%f45, [%r6+44];
	ld.shared.f32 	%f46, [%r9+1408];
	fma.rn.f32 	%f47, %f45, %f46, %f44;
	ld.shared.f32 	%f48, [%r6+48];
	ld.shared.f32 	%f49, [%r9+1536];
	fma.rn.f32 	%f50, %f48, %f49, %f47;
	ld.shared.f32 	%f51, [%r6+52];
	ld.shared.f32 	%f52, [%r9+1664];
	fma.rn.f32 	%f53, %f51, %f52, %f50;
	ld.shared.f32 	%f54, [%r6+56];
	ld.shared.f32 	%f55, [%r9+1792];
	fma.rn.f32 	%f56, %f54, %f55, %f53;
	ld.shared.f32 	%f57, [%r6+60];
	ld.shared.f32 	%f58, [%r9+1920];
	fma.rn.f32 	%f59, %f57, %f58, %f56;
	ld.shared.f32 	%f60, [%r6+64];
	ld.shared.f32 	%f61, [%r9+2048];
	fma.rn.f32 	%f62, %f60, %f61, %f59;
	ld.shared.f32 	%f63, [%r6+68];
	ld.shared.f32 	%f64, [%r9+2176];
	fma.rn.f32 	%f65, %f63, %f64, %f62;
	ld.shared.f32 	%f66, [%r6+72];
	ld.shared.f32 	%f67, [%r9+2304];
	fma.rn.f32 	%f68, %f66, %f67, %f65;
	ld.shared.f32 	%f69, [%r6+76];
	ld.shared.f32 	%f70, [%r9+2432];
	fma.rn.f32 	%f71, %f69, %f70, %f68;
	ld.shared.f32 	%f72, [%r6+80];
	ld.shared.f32 	%f73, [%r9+2560];
	fma.rn.f32 	%f74, %f72, %f73, %f71;
	ld.shared.f32 	%f75, [%r6+84];
	ld.shared.f32 	%f76, [%r9+2688];
	fma.rn.f32 	%f77, %f75, %f76, %f74;
	ld.shared.f32 	%f78, [%r6+88];
	ld.shared.f32 	%f79, [%r9+2816];
	fma.rn.f32 	%f80, %f78, %f79, %f77;
	ld.shared.f32 	%f81, [%r6+92];
	ld.shared.f32 	%f82, [%r9+2944];
	fma.rn.f32 	%f83, %f81, %f82, %f80;
	ld.shared.f32 	%f84, [%r6+96];
	ld.shared.f32 	%f85, [%r9+3072];
	fma.rn.f32 	%f86, %f84, %f85, %f83;
	ld.shared.f32 	%f87, [%r6+100];
	ld.shared.f32 	%f88, [%r9+3200];
	fma.rn.f32 	%f89, %f87, %f88, %f86;
	ld.shared.f32 	%f90, [%r6+104];
	ld.shared.f32 	%f91, [%r9+3328];
	fma.rn.f32 	%f92, %f90, %f91, %f89;
	ld.shared.f32 	%f93, [%r6+108];
	ld.shared.f32 	%f94, [%r9+3456];
	fma.rn.f32 	%f95, %f93, %f94, %f92;
	ld.shared.f32 	%f96, [%r6+112];
	ld.shared.f32 	%f97, [%r9+3584];
	fma.rn.f32 	%f98, %f96, %f97, %f95;
	ld.shared.f32 	%f99, [%r6+116];
	ld.shared.f32 	%f100, [%r9+3712];
	fma.rn.f32 	%f101, %f99, %f100, %f98;
	ld.shared.f32 	%f102, [%r6+120];
	ld.shared.f32 	%f103, [%r9+3840];
	fma.rn.f32 	%f104, %f102, %f103, %f101;
	ld.shared.f32 	%f105, [%r6+124];
	ld.shared.f32 	%f106, [%r9+3968];
	fma.rn.f32 	%f110, %f105, %f106, %f104;
	bar.sync 	0;
	add.s32 	%r43, %r43, 1;
	setp.ne.s32 	%p8, %r43, 0;
	add.s32 	%r42, %r42, %r12;
	add.s32 	%r41, %r41, 32;
	add.s64 	%rd37, %rd37, 128;
	add.s32 	%r40, %r40, 32;
	@%p8 bra 	$L__BB3_2;
$L__BB3_7:
	setp.ge.s32 	%p9, %r4, %r22;
	setp.ge.s32 	%p10, %r5, %r25;
	or.pred  	%p11, %p9, %p10;
	setp.ge.s32 	%p12, %r1, %r21;
	or.pred  	%p13, %p12, %p11;
	@%p13 bra 	$L__BB3_9;
	ld.param.u64 	%rd36, [_Z25tensor_mul_warp_optimizedPfS_S_iiiii_param_2];
	mul.lo.s32 	%r39, %r25, %r4;
	cvt.s64.s32 	%rd27, %r39;
	cvt.u64.u32 	%rd28, %r5;
	add.s64 	%rd29, %rd27, %rd28;
	mad.lo.s64 	%rd30, %rd2, %rd3, %rd29;
	cvta.to.global.u64 	%rd31, %rd36;
	shl.b64 	%rd32, %rd30, 2;
	add.s64 	%rd33, %rd31, %rd32;
	st.global.f32 	[%rd33], %f110;
$L__BB3_9:
	ret;

}
	// .globl	_Z26tensor_mul_double_bufferedPfS_S_iiiii
.visible .entry _Z26tensor_mul_double_bufferedPfS_S_iiiii(
	.param .u64 .ptr .align 1 _Z26tensor_mul_double_bufferedPfS_S_iiiii_param_0,
	.param .u64 .ptr .align 1 _Z26tensor_mul_double_bufferedPfS_S_iiiii_param_1,
	.param .u64 .ptr .align 1 _Z26tensor_mul_double_bufferedPfS_S_iiiii_param_2,
	.param .u32 _Z26tensor_mul_double_bufferedPfS_S_iiiii_param_3,
	.param .u32 _Z26tensor_mul_double_bufferedPfS_S_iiiii_param_4,
	.param .u32 _Z26tensor_mul_double_bufferedPfS_S_iiiii_param_5,
	.param .u32 _Z26tensor_mul_double_bufferedPfS_S_iiiii_param_6,
	.param .u32 _Z26tensor_mul_double_bufferedPfS_S_iiiii_param_7
)
{
	.reg .pred 	%p<20>;
	.reg .b32 	%r<79>;
	.reg .b32 	%f<203>;
	.reg .b64 	%rd<50>;
	// demoted variable
	.shared .align 4 .b8 _ZZ26tensor_mul_double_bufferedPfS_S_iiiiiE2As[8192];
	// demoted variable
	.shared .align 4 .b8 _ZZ26tensor_mul_double_bufferedPfS_S_iiiiiE2Bs[8192];
	ld.param.u64 	%rd11, [_Z26tensor_mul_double_bufferedPfS_S_iiiii_param_0];
	ld.param.u64 	%rd12, [_Z26tensor_mul_double_bufferedPfS_S_iiiii_param_1];
	ld.param.u32 	%r24, [_Z26tensor_mul_double_bufferedPfS_S_iiiii_param_4];
	ld.param.u32 	%r25, [_Z26tensor_mul_double_bufferedPfS_S_iiiii_param_5];
	ld.param.u32 	%r26, [_Z26tensor_mul_double_bufferedPfS_S_iiiii_param_6];
	ld.param.u32 	%r27, [_Z26tensor_mul_double_bufferedPfS_S_iiiii_param_7];
	cvta.to.global.u64 	%rd1, %rd12;
	cvta.to.global.u64 	%rd2, %rd11;
	mov.u32 	%r1, %ctaid.z;
	mov.u32 	%r28, %ctaid.x;
	mov.u32 	%r29, %ctaid.y;
	mov.u32 	%r2, %tid.x;
	mov.u32 	%r3, %tid.y;
	shl.b32 	%r30, %r28, 5;
	add.s32 	%r4, %r30, %r2;
	shl.b32 	%r31, %r29, 5;
	add.s32 	%r5, %r31, %r3;
	cvt.u64.u32 	%rd13, %r1;
	cvt.s64.s32 	%rd14, %r24;
	mul.lo.s64 	%rd15, %rd14, %rd13;
	cvt.s64.s32 	%rd16, %r25;
	mul.lo.s64 	%rd3, %rd15, %rd16;
	cvt.s64.s32 	%rd17, %r26;
	mul.lo.s64 	%rd18, %rd17, %rd13;
	cvt.s64.s32 	%rd19, %r27;
	mul.lo.s64 	%rd4, %rd18, %rd19;
	mul.lo.s64 	%rd5, %rd15, %rd19;
	setp.ge.s32 	%p1, %r4, %r24;
	setp.ge.s32 	%p2, %r3, %r25;
	shl.b32 	%r32, %r2, 7;
	mov.u32 	%r33, _ZZ26tensor_mul_double_bufferedPfS_S_iiiiiE2As;
	add.s32 	%r6, %r33, %r32;
	shl.b32 	%r34, %r3, 2;
	add.s32 	%r7, %r6, %r34;
	or.pred  	%p3, %p1, %p2;
	@%p3 bra 	$L__BB4_2;
	mul.lo.s32 	%r35, %r25, %r4;
	cvt.u64.u32 	%rd20, %r35;
	cvt.u64.u32 	%rd21, %r3;
	add.s64 	%rd22, %rd20, %rd21;
	add.s64 	%rd23, %rd22, %rd3;
	shl.b64 	%rd24, %rd23, 2;
	add.s64 	%rd25, %rd2, %rd24;
	ld.global.f32 	%f5, [%rd25];
	st.shared.f32 	[%r7], %f5;
$L__BB4_2:
	setp.ge.s32 	%p4, %r2, %r26;
	setp.ge.s32 	%p5, %r5, %r27;
	mov.u32 	%r38, _ZZ26tensor_mul_double_bufferedPfS_S_iiiiiE2Bs;
	add.s32 	%r39, %r38, %r32;
	add.s32 	%r8, %r39, %r34;
	or.pred  	%p6, %p4, %p5;
	@%p6 bra 	$L__BB4_4;
	mul.lo.s32 	%r41, %r27, %r2;
	cvt.u64.u32 	%rd26, %r41;
	cvt.u64.u32 	%rd27, %r5;
	add.s64 	%rd28, %rd26, %rd27;
	add.s64 	%rd29, %rd28, %rd4;
	shl.b64 	%rd30, %rd29, 2;
	add.s64 	%rd31, %rd1, %rd30;
	ld.global.f32 	%f6, [%rd31];
	st.shared.f32 	[%r8], %f6;
$L__BB4_4:
	bar.sync 	0;
	setp.lt.s32 	%p7, %r25, 33;
	mov.b32 	%r78, 0;
	mov.f32 	%f202, 0f00000000;
	@%p7 bra 	$L__BB4_11;
	add.s32 	%r44, %r25, 31;
	shr.u32 	%r45, %r44, 5;
	mad.lo.s32 	%r46, %r25, %r4, %r3;
	cvt.u64.u32 	%rd32, %r46;
	cvt.u64.u32 	%rd33, %r5;
	add.s64 	%rd6, %rd4, %rd33;
	neg.s32 	%r77, %r45;
	add.s32 	%r47, %r2, 32;
	mul.lo.s32 	%r76, %r27, %r47;
	shl.b32 	%r11, %r27, 5;
	add.s64 	%rd34, %rd3, %rd32;
	shl.b64 	%rd35, %rd34, 2;
	add.s64 	%rd36, %rd35, %rd2;
	add.s64 	%rd49, %rd36, 128;
	mov.f32 	%f202, 0f00000000;
	mov.b32 	%r78, 0;
	mov.u32 	%r74, %r3;
	mov.u32 	%r75, %r2;
$L__BB4_6:
	setp.ge.s32 	%p8, %r4, %r24;
	add.s32 	%r74, %r74, 32;
	setp.ge.s32 	%p9, %r74, %r25;
	or.pred  	%p10, %p8, %p9;
	@%p10 bra 	$L__BB4_8;
	ld.global.f32 	%f9, [%rd49];
	shl.b32 	%r48, %r78, 12;
	xor.b32  	%r49, %r48, 4096;
	add.s32 	%r50, %r7, %r49;
	st.shared.f32 	[%r50], %f9;
$L__BB4_8:
	setp.ge.s32 	%p11, %r5, %r27;
	add.s32 	%r75, %r75, 32;
	setp.ge.s32 	%p12, %r75, %r26;
	or.pred  	%p13, %p12, %p11;
	@%p13 bra 	$L__BB4_10;
	cvt.s64.s32 	%rd37, %r76;
	add.s64 	%rd38, %rd6, %rd37;
	shl.b64 	%rd39, %rd38, 2;
	add.s64 	%rd40, %rd1, %rd39;
	ld.global.f32 	%f10, [%rd40];
	shl.b32 	%r52, %r78, 12;
	xor.b32  	%r53, %r52, 4096;
	add.s32 	%r54, %r8, %r53;
	st.shared.f32 	[%r54], %f10;
$L__BB4_10:
	shl.b32 	%r55, %r78, 12;
	add.s32 	%r56, %r6, %r55;
	shl.b32 	%r57, %r3, 2;
	mov.u32 	%r58, _ZZ26tensor_mul_double_bufferedPfS_S_iiiiiE2Bs;
	add.s32 	%r59, %r58, %r57;
	add.s32 	%r60, %r59, %r55;
	ld.shared.f32 	%f11, [%r56];
	ld.shared.f32 	%f12, [%r60];
	fma.rn.f32 	%f13, %f11, %f12, %f202;
	ld.shared.f32 	%f14, [%r56+4];
	ld.shared.f32 	%f15, [%r60+128];
	fma.rn.f32 	%f16, %f14, %f15, %f13;
	ld.shared.f32 	%f17, [%r56+8];
	ld.shared.f32 	%f18, [%r60+256];
	fma.rn.f32 	%f19, %f17, %f18, %f16;
	ld.shared.f32 	%f20, [%r56+12];
	ld.shared.f32 	%f21, [%r60+384];
	fma.rn.f32 	%f22, %f20, %f21, %f19;
	ld.shared.f32 	%f23, [%r56+16];
	ld.shared.f32 	%f24, [%r60+512];
	fma.rn.f32 	%f25, %f23, %f24, %f22;
	ld.shared.f32 	%f26, [%r56+20];
	ld.shared.f32 	%f27, [%r60+640];
	fma.rn.f32 	%f28, %f26, %f27, %f25;
	ld.shared.f32 	%f29, [%r56+24];
	ld.shared.f32 	%f30, [%r60+768];
	fma.rn.f32 	%f31, %f29, %f30, %f28;
	ld.shared.f32 	%f32, [%r56+28];
	ld.shared.f32 	%f33, [%r60+896];
	fma.rn.f32 	%f34, %f32, %f33, %f31;
	ld.shared.f32 	%f35, [%r56+32];
	ld.shared.f32 	%f36, [%r60+1024];
	fma.rn.f32 	%f37, %f35, %f36, %f34;
	ld.shared.f32 	%f38, [%r56+36];
	ld.shared.f32 	%f39, [%r60+1152];
	fma.rn.f32 	%f40, %f38, %f39, %f37;
	ld.shared.f32 	%f41, [%r56+40];
	ld.shared.f32 	%f42, [%r60+1280];
	fma.rn.f32 	%f43, %f41, %f42, %f40;
	ld.shared.f32 	%f44, [%r56+44];
	ld.shared.f32 	%f45, [%r60+1408];
	fma.rn.f32 	%f46, %f44, %f45, %f43;
	ld.shared.f32 	%f47, [%r56+48];
	ld.shared.f32 	%f48, [%r60+1536];
	fma.rn.f32 	%f49, %f47, %f48, %f46;
	ld.shared.f32 	%f50, [%r56+52];
	ld.shared.f32 	%f51, [%r60+1664];
	fma.rn.f32 	%f52, %f50, %f51, %f49;
	ld.shared.f32 	%f53, [%r56+56];
	ld.shared.f32 	%f54, [%r60+1792];
	fma.rn.f32 	%f55, %f53, %f54, %f52;
	ld.shared.f32 	%f56, [%r56+60];
	ld.shared.f32 	%f57, [%r60+1920];
	fma.rn.f32 	%f58, %f56, %f57, %f55;
	ld.shared.f32 	%f59, [%r56+64];
	ld.shared.f32 	%f60, [%r60+2048];
	fma.rn.f32 	%f61, %f59, %f60, %f58;
	ld.shared.f32 	%f62, [%r56+68];
	ld.shared.f32 	%f63, [%r60+2176];
	fma.rn.f32 	%f64, %f62, %f63, %f61;
	ld.shared.f32 	%f65, [%r56+72];
	ld.shared.f32 	%f66, [%r60+2304];
	fma.rn.f32 	%f67, %f65, %f66, %f64;
	ld.shared.f32 	%f68, [%r56+76];
	ld.shared.f32 	%f69, [%r60+2432];
	fma.rn.f32 	%f70, %f68, %f69, %f67;
	ld.shared.f32 	%f71, [%r56+80];
	ld.shared.f32 	%f72, [%r60+2560];
	fma.rn.f32 	%f73, %f71, %f72, %f70;
	ld.shared.f32 	%f74, [%r56+84];
	ld.shared.f32 	%f75, [%r60+2688];
	fma.rn.f32 	%f76, %f74, %f75, %f73;
	ld.shared.f32 	%f77, [%r56+88];
	ld.shared.f32 	%f78, [%r60+2816];
	fma.rn.f32 	%f79, %f77, %f78, %f76;
	ld.shared.f32 	%f80, [%r56+92];
	ld.shared.f32 	%f81, [%r60+2944];
	fma.rn.f32 	%f82, %f80, %f81, %f79;
	ld.shared.f32 	%f83, [%r56+96];
	ld.shared.f32 	%f84, [%r60+3072];
	fma.rn.f32 	%f85, %f83, %f84, %f82;
	ld.shared.f32 	%f86, [%r56+100];
	ld.shared.f32 	%f87, [%r60+3200];
	fma.rn.f32 	%f88, %f86, %f87, %f85;
	ld.shared.f32 	%f89, [%r56+104];
	ld.shared.f32 	%f90, [%r60+3328];
	fma.rn.f32 	%f91, %f89, %f90, %f88;
	ld.shared.f32 	%f92, [%r56+108];
	ld.shared.f32 	%f93, [%r60+3456];
	fma.rn.f32 	%f94, %f92, %f93, %f91;
	ld.shared.f32 	%f95, [%r56+112];
	ld.shared.f32 	%f96, [%r60+3584];
	fma.rn.f32 	%f97, %f95, %f96, %f94;
	ld.shared.f32 	%f98, [%r56+116];
	ld.shared.f32 	%f99, [%r60+3712];
	fma.rn.f32 	%f100, %f98, %f99, %f97;
	ld.shared.f32 	%f101, [%r56+120];
	ld.shared.f32 	%f102, [%r60+3840];
	fma.rn.f32 	%f103, %f101, %f102, %f100;
	ld.shared.f32 	%f104, [%r56+124];
	ld.shared.f32 	%f105, [%r60+3968];
	fma.rn.f32 	%f202, %f104, %f105, %f103;
	xor.b32  	%r78, %r78, 1;
	bar.sync 	0;
	add.s32 	%r77, %r77, 1;
	add.s32 	%r76, %r76, %r11;
	add.s64 	%rd49, %rd49, 128;
	setp.eq.s32 	%p14, %r77, -1;
	@%p14 bra 	$L__BB4_11;
	bra.uni 	$L__BB4_6;
$L__BB4_11:
	ld.param.u32 	%r72, [_Z26tensor_mul_double_bufferedPfS_S_iiiii_param_3];
	setp.lt.s32 	%p15, %r5, %r27;
	setp.lt.s32 	%p16, %r4, %r24;
	shl.b32 	%r62, %r78, 12;
	add.s32 	%r64, %r33, %r62;
	shl.b32 	%r65, %r2, 7;
	add.s32 	%r66, %r64, %r65;
	mov.u32 	%r67, _ZZ26tensor_mul_double_bufferedPfS_S_iiiiiE2Bs;
	add.s32 	%r68, %r67, %r62;
	shl.b32 	%r69, %r3, 2;
	add.s32 	%r70, %r68, %r69;
	ld.shared.f32 	%f106, [%r66];
	ld.shared.f32 	%f107, [%r70];
	fma.rn.f32 	%f108, %f106, %f107, %f202;
	ld.shared.f32 	%f109, [%r66+4];
	ld.shared.f32 	%f110, [%r70+128];
	fma.rn.f32 	%f111, %f109, %f110, %f108;
	ld.shared.f32 	%f112, [%r66+8];
	ld.shared.f32 	%f113, [%r70+256];
	fma.rn.f32 	%f114, %f112, %f113, %f111;
	ld.shared.f32 	%f115, [%r66+12];
	ld.shared.f32 	%f116, [%r70+384];
	fma.rn.f32 	%f117, %f115, %f116, %f114;
	ld.shared.f32 	%f118, [%r66+16];
	ld.shared.f32 	%f119, [%r70+512];
	fma.rn.f32 	%f120, %f118, %f119, %f117;
	ld.shared.f32 	%f121, [%r66+20];
	ld.shared.f32 	%f122, [%r70+640];
	fma.rn.f32 	%f123, %f121, %f122, %f120;
	ld.shared.f32 	%f124, [%r66+24];
	ld.shared.f32 	%f125, [%r70+768];
	fma.rn.f32 	%f126, %f124, %f125, %f123;
	ld.shared.f32 	%f127, [%r66+28];
	ld.shared.f32 	%f128, [%r70+896];
	fma.rn.f32 	%f129, %f127, %f128, %f126;
	ld.shared.f32 	%f130, [%r66+32];
	ld.shared.f32 	%f131, [%r70+1024];
	fma.rn.f32 	%f132, %f130, %f131, %f129;
	ld.shared.f32 	%f133, [%r66+36];
	ld.shared.f32 	%f134, [%r70+1152];
	fma.rn.f32 	%f135, %f133, %f134, %f132;
	ld.shared.f32 	%f136, [%r66+40];
	ld.shared.f32 	%f137, [%r70+1280];
	fma.rn.f32 	%f138, %f136, %f137, %f135;
	ld.shared.f32 	%f139, [%r66+44];
	ld.shared.f32 	%f140, [%r70+1408];
	fma.rn.f32 	%f141, %f139, %f140, %f138;
	ld.shared.f32 	%f142, [%r66+48];
	ld.shared.f32 	%f143, [%r70+1536];
	fma.rn.f32 	%f144, %f142, %f143, %f141;
	ld.shared.f32 	%f145, [%r66+52];
	ld.shared.f32 	%f146, [%r70+1664];
	fma.rn.f32 	%f147, %f145, %f146, %f144;
	ld.shared.f32 	%f148, [%r66+56];
	ld.shared.f32 	%f149, [%r70+1792];
	fma.rn.f32 	%f150, %f148, %f149, %f147;
	ld.shared.f32 	%f151, [%r66+60];
	ld.shared.f32 	%f152, [%r70+1920];
	fma.rn.f32 	%f153, %f151, %f152, %f150;
	ld.shared.f32 	%f154, [%r66+64];
	ld.shared.f32 	%f155, [%r70+2048];
	fma.rn.f32 	%f156, %f154, %f155, %f153;
	ld.shared.f32 	%f157, [%r66+68];
	ld.shared.f32 	%f158, [%r70+2176];
	fma.rn.f32 	%f159, %f157, %f158, %f156;
	ld.shared.f32 	%f160, [%r66+72];
	ld.shared.f32 	%f161, [%r70+2304];
	fma.rn.f32 	%f162, %f160, %f161, %f159;
	ld.shared.f32 	%f163, [%r66+76];
	ld.shared.f32 	%f164, [%r70+2432];
	fma.rn.f32 	%f165, %f163, %f164, %f162;
	ld.shared.f32 	%f166, [%r66+80];
	ld.shared.f32 	%f167, [%r70+2560];
	fma.rn.f32 	%f168, %f166, %f167, %f165;
	ld.shared.f32 	%f169, [%r66+84];
	ld.shared.f32 	%f170, [%r70+2688];
	fma.rn.f32 	%f171, %f169, %f170, %f168;
	ld.shared.f32 	%f172, [%r66+88];
	ld.shared.f32 	%f173, [%r70+2816];
	fma.rn.f32 	%f174, %f172, %f173, %f171;
	ld.shared.f32 	%f175, [%r66+92];
	ld.shared.f32 	%f176, [%r70+2944];
	fma.rn.f32 	%f177, %f175, %f176, %f174;
	ld.shared.f32 	%f178, [%r66+96];
	ld.shared.f32 	%f179, [%r70+3072];
	fma.rn.f32 	%f180, %f178, %f179, %f177;
	ld.shared.f32 	%f181, [%r66+100];
	ld.shared.f32 	%f182, [%r70+3200];
	fma.rn.f32 	%f183, %f181, %f182, %f180;
	ld.shared.f32 	%f184, [%r66+104];
	ld.shared.f32 	%f185, [%r70+3328];
	fma.rn.f32 	%f186, %f184, %f185, %f183;
	ld.shared.f32 	%f187, [%r66+108];
	ld.shared.f32 	%f188, [%r70+3456];
	fma.rn.f32 	%f189, %f187, %f188, %f186;
	ld.shared.f32 	%f190, [%r66+112];
	ld.shared.f32 	%f191, [%r70+3584];
	fma.rn.f32 	%f192, %f190, %f191, %f189;
	ld.shared.f32 	%f193, [%r66+116];
	ld.shared.f32 	%f194, [%r70+3712];
	fma.rn.f32 	%f195, %f193, %f194, %f192;
	ld.shared.f32 	%f196, [%r66+120];
	ld.shared.f32 	%f197, [%r70+3840];
	fma.rn.f32 	%f198, %f196, %f197, %f195;
	ld.shared.f32 	%f199, [%r66+124];
	ld.shared.f32 	%f200, [%r70+3968];
	fma.rn.f32 	%f2, %f199, %f200, %f198;
	and.pred  	%p17, %p16, %p15;
	setp.lt.s32 	%p18, %r1, %r72;
	and.pred  	%p19, %p18, %p17;
	@%p19 bra 	$L__BB4_12;
	bra.uni 	$L__BB4_13;
$L__BB4_12:
	ld.param.u64 	%rd48, [_Z26tensor_mul_double_bufferedPfS_S_iiiii_param_2];
	mul.lo.s32 	%r71, %r27, %r4;
	cvt.u64.u32 	%rd41, %r71;
	cvt.u64.u32 	%rd42, %r5;
	add.s64 	%rd43, %rd41, %rd42;
	add.s64 	%rd44, %rd43, %rd5;
	cvta.to.global.u64 	%rd45, %rd48;
	shl.b64 	%rd46, %rd44, 2;
	add.s64 	%rd47, %rd45, %rd46;
	st.global.f32 	[%rd47], %f2;
$L__BB4_13:
	ret;

}
	// .globl	_Z21tensor_mul_tensorcoreP6__halfS0_Pfiiiii
.visible .entry _Z21tensor_mul_tensorcoreP6__halfS0_Pfiiiii(
	.param .u64 .ptr .align 1 _Z21tensor_mul_tensorcoreP6__halfS0_Pfiiiii_param_0,
	.param .u64 .ptr .align 1 _Z21tensor_mul_tensorcoreP6__halfS0_Pfiiiii_param_1,
	.param .u64 .ptr .align 1 _Z21tensor_mul_tensorcoreP6__halfS0_Pfiiiii_param_2,
	.param .u32 _Z21tensor_mul_tensorcoreP6__halfS0_Pfiiiii_param_3,
	.param .u32 _Z21tensor_mul_tensorcoreP6__halfS0_Pfiiiii_param_4,
	.param .u32 _Z21tensor_mul_tensorcoreP6__halfS0_Pfiiiii_param_5,
	.param .u32 _Z21tensor_mul_tensorcoreP6__halfS0_Pfiiiii_param_6,
	.param .u32 _Z21tensor_mul_tensorcoreP6__halfS0_Pfiiiii_param_7
)
{
	.reg .pred 	%p<34>;
	.reg .b32 	%r<163>;
	.reg .b32 	%f<205>;
	.reg .b64 	%rd<70>;

	ld.param.u64 	%rd13, [_Z21tensor_mul_tensorcoreP6__halfS0_Pfiiiii_param_0];
	ld.param.u64 	%rd15, [_Z21tensor_mul_tensorcoreP6__halfS0_Pfiiiii_param_1];
	ld.param.u32 	%r39, [_Z21tensor_mul_tensorcoreP6__halfS0_Pfiiiii_param_4];
	ld.param.u32 	%r40, [_Z21tensor_mul_tensorcoreP6__halfS0_Pfiiiii_param_5];
	ld.param.u32 	%r41, [_Z21tensor_mul_tensorcoreP6__halfS0_Pfiiiii_param_6];
	ld.param.u32 	%r42, [_Z21tensor_mul_tensorcoreP6__halfS0_Pfiiiii_param_7];
	cvta.to.global.u64 	%rd1, %rd15;
	cvta.to.global.u64 	%rd2, %rd13;
	mov.u32 	%r43, %ctaid.z;
	mov.u32 	%r44, %ctaid.x;
	mov.u32 	%r45, %ntid.x;
	mov.u32 	%r46, %tid.x;
	mad.lo.s32 	%r47, %r44, %r45, %r46;
	shr.u32 	%r1, %r47, 5;
	mov.u32 	%r48, %ctaid.y;
	mov.u32 	%r49, %ntid.y;
	mov.u32 	%r50, %tid.y;
	mad.lo.s32 	%r2, %r48, %r49, %r50;
	cvt.u64.u32 	%rd16, %r43;
	cvt.s64.s32 	%rd17, %r39;
	mul.lo.s64 	%rd18, %rd17, %rd16;
	cvt.s64.s32 	%rd19, %r40;
	mul.lo.s64 	%rd3, %rd18, %rd19;
	cvt.s64.s32 	%rd20, %r41;
	mul.lo.s64 	%rd21, %rd20, %rd16;
	cvt.s64.s32 	%rd22, %r42;
	mul.lo.s64 	%rd4, %rd21, %rd22;
	setp.lt.s32 	%p1, %r40, 1;
	mov.f32 	%f133, 0f00000000;
	mov.f32 	%f134, %f133;
	mov.f32 	%f135, %f133;
	mov.f32 	%f136, %f133;
	mov.f32 	%f137, %f133;
	mov.f32 	%f138, %f133;
	mov.f32 	%f139, %f133;
	mov.f32 	%f140, %f133;
	@%p1 bra 	$L__BB5_17;
	shl.b32 	%r3, %r1, 4;
	shl.b32 	%r4, %r2, 4;
	mul.lo.s32 	%r52, %r40, %r3;
	cvt.u64.u32 	%rd5, %r52;
	cvt.u64.u32 	%rd23, %r4;
	add.s64 	%rd6, %rd4, %rd23;
	add.s32 	%r53, %r40, -1;
	shr.u32 	%r54, %r53, 4;
	add.s32 	%r5, %r54, 1;
	and.b32  	%r6, %r5, 3;
	setp.lt.u32 	%p2, %r40, 49;
	mov.b32 	%r162, 0;
	mov.f32 	%f133, 0f00000000;
	@%p2 bra 	$L__BB5_12;
	mul.lo.s32 	%r157, %r42, 48;
	shl.b32 	%r156, %r42, 5;
	shl.b32 	%r155, %r42, 4;
	add.s64 	%rd24, %rd3, %rd5;
	shl.b64 	%rd25, %rd24, 1;
	add.s64 	%rd68, %rd2, %rd25;
	and.b32  	%r56, %r5, 536870908;
	neg.s32 	%r153, %r56;
	mov.f32 	%f133, 0f00000000;
	mov.b32 	%r154, 0;
	mov.f32 	%f134, %f133;
	mov.f32 	%f135, %f133;
	mov.f32 	%f136, %f133;
	mov.f32 	%f137, %f133;
	mov.f32 	%f138, %f133;
	mov.f32 	%f139, %f133;
	mov.f32 	%f140, %f133;
	mov.u32 	%r158, %r154;
$L__BB5_3:
	ld.param.u32 	%r146, [_Z21tensor_mul_tensorcoreP6__halfS0_Pfiiiii_param_4];
	setp.ge.s32 	%p3, %r4, %r42;
	setp.ge.s32 	%p4, %r3, %r146;
	setp.ge.s32 	%p5, %r158, %r41;
	or.pred  	%p6, %p4, %p5;
	or.pred  	%p7, %p6, %p3;
	@%p7 bra 	$L__BB5_5;
	wmma.load.a.sync.aligned.row.m16n16k16.global.f16 	{%r58, %r59, %r60, %r61, %r62, %r63, %r64, %r65}, [%rd68], %r40;
	cvt.s64.s32 	%rd26, %r154;
	add.s64 	%rd27, %rd6, %rd26;
	shl.b64 	%rd28, %rd27, 1;
	add.s64 	%rd29, %rd1, %rd28;
	wmma.load.b.sync.aligned.row.m16n16k16.global.f16 	{%r66, %r67, %r68, %r69, %r70, %r71, %r72, %r73}, [%rd29], %r42;
	wmma.mma.sync.aligned.row.row.m16n16k16.f32.f32 {%f140, %f139, %f138, %f137, %f136, %f135, %f134, %f133}, {%r58, %r59, %r60, %r61, %r62, %r63, %r64, %r65}, {%r66, %r67, %r68, %r69, %r70, %r71, %r72, %r73}, {%f140, %f139, %f138, %f137, %f136, %f135, %f134, %f133};
$L__BB5_5:
	ld.param.u32 	%r147, [_Z21tensor_mul_tensorcoreP6__halfS0_Pfiiiii_param_4];
	setp.ge.s32 	%p8, %r4, %r42;
	setp.ge.s32 	%p9, %r3, %r147;
	add.s32 	%r17, %r158, 16;
	setp.ge.s32 	%p10, %r17, %r41;
	or.pred  	%p11, %p9, %p10;
	or.pred  	%p12, %p11, %p8;
	@%p12 bra 	$L__BB5_7;
	add.s64 	%rd30, %rd68, 32;
	wmma.load.a.sync.aligned.row.m16n16k16.global.f16 	{%r75, %r76, %r77, %r78, %r79, %r80, %r81, %r82}, [%rd30], %r40;
	cvt.s64.s32 	%rd31, %r155;
	add.s64 	%rd32, %rd6, %rd31;
	shl.b64 	%rd33, %rd32, 1;
	add.s64 	%rd34, %rd1, %rd33;
	wmma.load.b.sync.aligned.row.m16n16k16.global.f16 	{%r83, %r84, %r85, %r86, %r87, %r88, %r89, %r90}, [%rd34], %r42;
	wmma.mma.sync.aligned.row.row.m16n16k16.f32.f32 {%f140, %f139, %f138, %f137, %f136, %f135, %f134, %f133}, {%r75, %r76, %r77, %r78, %r79, %r80, %r81, %r82}, {%r83, %r84, %r85, %r86, %r87, %r88, %r89, %r90}, {%f140, %f139, %f138, %f137, %f136, %f135, %f134, %f133};
$L__BB5_7:
	ld.param.u32 	%r148, [_Z21tensor_mul_tensorcoreP6__halfS0_Pfiiiii_param_4];
	setp.ge.s32 	%p13, %r4, %r42;
	setp.ge.s32 	%p14, %r3, %r148;
	add.s32 	%r18, %r17, 16;
	setp.ge.s32 	%p15, %r18, %r41;
	or.pred  	%p16, %p14, %p15;
	or.pred  	%p17, %p16, %p13;
	@%p17 bra 	$L__BB5_9;
	add.s64 	%rd35, %rd68, 64;
	wmma.load.a.sync.aligned.row.m16n16k16.global.f16 	{%r92, %r93, %r94, %r95, %r96, %r97, %r98, %r99}, [%rd35], %r40;
	cvt.s64.s32 	%rd36, %r156;
	add.s64 	%rd37, %rd6, %rd36;
	shl.b64 	%rd38, %rd37, 1;
	add.s64 	%rd39, %rd1, %rd38;
	wmma.load.b.sync.aligned.row.m16n16k16.global.f16 	{%r100, %r101, %r102, %r103, %r104, %r105, %r106, %r107}, [%rd39], %r42;
	wmma.mma.sync.aligned.row.row.m16n16k16.f32.f32 {%f140, %f139, %f138, %f137, %f136, %f135, %f134, %f133}, {%r92, %r93, %r94, %r95, %r96, %r97, %r98, %r99}, {%r100, %r101, %r102, %r103, %r104, %r105, %r106, %r107}, {%f140, %f139, %f138, %f137, %f136, %f135, %f134, %f133};
$L__BB5_9:
	ld.param.u32 	%r149, [_Z21tensor_mul_tensorcoreP6__halfS0_Pfiiiii_param_4];
	setp.ge.s32 	%p18, %r4, %r42;
	setp.ge.s32 	%p19, %r3, %r149;
	add.s32 	%r19, %r18, 16;
	setp.ge.s32 	%p20, %r19, %r41;
	or.pred  	%p21, %p19, %p20;
	or.pred  	%p22, %p21, %p18;
	@%p22 bra 	$L__BB5_11;
	add.s64 	%rd40, %rd68, 96;
	wmma.load.a.sync.aligned.row.m16n16k16.global.f16 	{%r109, %r110, %r111, %r112, %r113, %r114, %r115, %r116}, [%rd40], %r40;
	cvt.s64.s32 	%rd41, %r157;
	add.s64 	%rd42, %rd6, %rd41;
	shl.b64 	%rd43, %rd42, 1;
	add.s64 	%rd44, %rd1, %rd43;
	wmma.load.b.sync.aligned.row.m16n16k16.global.f16 	{%r117, %r118, %r119, %r120, %r121, %r122, %r123, %r124}, [%rd44], %r42;
	wmma.mma.sync.aligned.row.row.m16n16k16.f32.f32 {%f140, %f139, %f138, %f137, %f136, %f135, %f134, %f133}, {%r109, %r110, %r111, %r112, %r113, %r114, %r115, %r116}, {%r117, %r118, %r119, %r120, %r121, %r122, %r123, %r124}, {%f140, %f139, %f138, %f137, %f136, %f135, %f134, %f133};
$L__BB5_11:
	add.s32 	%r162, %r158, 64;
	shl.b32 	%r125, %r42, 6;
	add.s32 	%r157, %r157, %r125;
	add.s32 	%r156, %r156, %r125;
	add.s32 	%r155, %r155, %r125;
	add.s32 	%r154, %r154, %r125;
	add.s64 	%rd68, %rd68, 128;
	add.s32 	%r153, %r153, 4;
	setp.ne.s32 	%p23, %r153, 0;
	add.s32 	%r158, %r19, 16;
	@%p23 bra 	$L__BB5_3;
$L__BB5_12:
	setp.eq.s32 	%p24, %r6, 0;
	@%p24 bra 	$L__BB5_17;
	ld.param.u64 	%rd66, [_Z21tensor_mul_tensorcoreP6__halfS0_Pfiiiii_param_0];
	mul.lo.s32 	%r161, %r162, %r42;
	shl.b32 	%r29, %r42, 4;
	cvt.u64.u32 	%rd45, %r162;
	add.s64 	%rd46, %rd3, %rd45;
	mul.lo.s32 	%r126, %r40, %r3;
	cvt.u64.u32 	%rd47, %r126;
	add.s64 	%rd48, %rd46, %rd47;
	shl.b64 	%rd49, %rd48, 1;
	cvta.to.global.u64 	%rd50, %rd66;
	add.s64 	%rd69, %rd50, %rd49;
	neg.s32 	%r160, %r6;
$L__BB5_14:
	.pragma "nounroll";
	ld.param.u32 	%r150, [_Z21tensor_mul_tensorcoreP6__halfS0_Pfiiiii_param_4];
	setp.ge.s32 	%p25, %r4, %r42;
	setp.ge.s32 	%p26, %r3, %r150;
	setp.ge.s32 	%p27, %r162, %r41;
	or.pred  	%p28, %p26, %p27;
	or.pred  	%p29, %p28, %p25;
	@%p29 bra 	$L__BB5_16;
	wmma.load.a.sync.aligned.row.m16n16k16.global.f16 	{%r128, %r129, %r130, %r131, %r132, %r133, %r134, %r135}, [%rd69], %r40;
	cvt.s64.s32 	%rd51, %r161;
	add.s64 	%rd52, %rd6, %rd51;
	shl.b64 	%rd53, %rd52, 1;
	add.s64 	%rd54, %rd1, %rd53;
	wmma.load.b.sync.aligned.row.m16n16k16.global.f16 	{%r136, %r137, %r138, %r139, %r140, %r141, %r142, %r143}, [%rd54], %r42;
	wmma.mma.sync.aligned.row.row.m16n16k16.f32.f32 {%f140, %f139, %f138, %f137, %f136, %f135, %f134, %f133}, {%r128, %r129, %r130, %r131, %r132, %r133, %r134, %r135}, {%r136, %r137, %r138, %r139, %r140, %r141, %r142, %r143}, {%f140, %f139, %f138, %f137, %f136, %f135, %f134, %f133};
$L__BB5_16:
	add.s32 	%r162, %r162, 16;
	add.s32 	%r161, %r161, %r29;
	add.s64 	%rd69, %rd69, 32;
	add.s32 	%r160, %r160, 1;
	setp.ne.s32 	%p30, %r160, 0;
	@%p30 bra 	$L__BB5_14;
$L__BB5_17:
	ld.param.u32 	%r151, [_Z21tensor_mul_tensorcoreP6__halfS0_Pfiiiii_param_4];
	shl.b32 	%r37, %r1, 4;
	shl.b32 	%r38, %r2, 4;
	setp.ge.s32 	%p31, %r37, %r151;
	setp.ge.s32 	%p32, %r38, %r42;
	or.pred  	%p33, %p31, %p32;
	@%p33 bra 	$L__BB5_19;
	ld.param.u32 	%r152, [_Z21tensor_mul_tensorcoreP6__halfS0_Pfiiiii_param_4];
	ld.param.u64 	%rd67, [_Z21tensor_mul_tensorcoreP6__halfS0_Pfiiiii_param_2];
	mul.lo.s32 	%r144, %r42, %r37;
	cvt.u64.u32 	%rd55, %r144;
	cvt.u64.u32 	%rd56, %r38;
	add.s64 	%rd57, %rd55, %rd56;
	cvt.s64.s32 	%rd58, %r152;
	mov.u32 	%r145, %ctaid.z;
	cvt.u64.u32 	%rd59, %r145;
	mul.lo.s64 	%rd60, %rd58, %rd59;
	cvt.s64.s32 	%rd61, %r42;
	mad.lo.s64 	%rd62, %rd60, %rd61, %rd57;
	cvta.to.global.u64 	%rd63, %rd67;
	shl.b64 	%rd64, %rd62, 2;
	add.s64 	%rd65, %rd63, %rd64;
	wmma.store.d.sync.aligned.row.m16n16k16.global.f32 	[%rd65], {%f140, %f139, %f138, %f137, %f136, %f135, %f134, %f133}, %r42;
$L__BB5_19:
	ret;

}


// ===== COMPILED SASS (sm_100) =====

	.target	sm_100

	.elftype	@"ET_EXEC"


//--------------------- .note.nv.tkinfo           --------------------------
	.section	.note.nv.tkinfo,"",@"SHT_NOTE"
	.sectionflags	@"SHF_NOTE_NV_TKINFO"
	.tkinfo
        /*0018*/ 	.word	0x00000002
        /*0030*/ 	.string	""
        /*0030*/ 	.string	"ptxas"
        /*0030*/ 	.string	"Cuda compilation tools, release 13.0, V13.0.88"
        /*0030*/ 	.string	"Build cuda_13.0.r13.0/compiler.36424714_0"
        /*0030*/ 	.string	"-arch sm_100 -m 64 "



//--------------------- .note.nv.cuinfo           --------------------------
	.section	.note.nv.cuinfo,"",@"SHT_NOTE"
	.sectionflags	@"SHF_NOTE_NV_CUINFO"
        /*0018*/ 	.short	0x0002
        /*001a*/ 	.short	0x0064
        /*001c*/ 	.short	0x0082
	.zero		2


//--------------------- .nv.info                  --------------------------
	.section	.nv.info,"",@"SHT_CUDA_INFO"
	.align	4


	//----- nvinfo : EIATTR_REGCOUNT
	.align		4
        /*0000*/ 	.byte	0x04, 0x2f
        /*0002*/ 	.short	(.L_1 - .L_0)
	.align		4
.L_0:
        /*0004*/ 	.word	index@(_Z20tensor_mul_optimizedPfS_S_iiiii)
        /*0008*/ 	.word	0x00000020


	//----- nvinfo : EIATTR_FRAME_SIZE
	.align		4
.L_1:
        /*000c*/ 	.byte	0x04, 0x11
        /*000e*/ 	.short	(.L_3 - .L_2)
	.align		4
.L_2:
        /*0010*/ 	.word	index@(_Z20tensor_mul_optimizedPfS_S_iiiii)
        /*0014*/ 	.word	0x00000000


	//----- nvinfo : EIATTR_REGCOUNT
	.align		4
.L_3:
        /*0018*/ 	.byte	0x04, 0x2f
        /*001a*/ 	.short	(.L_5 - .L_4)
	.align		4
.L_4:
        /*001c*/ 	.word	index@(_Z10tensor_mulPfS_S_iiiii)
        /*0020*/ 	.word	0x00000020


	//----- nvinfo : EIATTR_FRAME_SIZE
	.align		4
.L_5:
        /*0024*/ 	.byte	0x04, 0x11
        /*0026*/ 	.short	(.L_7 - .L_6)
	.align		4
.L_6:
        /*0028*/ 	.word	index@(_Z10tensor_mulPfS_S_iiiii)
        /*002c*/ 	.word	0x00000000


	//----- nvinfo : EIATTR_REGCOUNT
	.align		4
.L_7:
        /*0030*/ 	.byte	0x04, 0x2f
        /*0032*/ 	.short	(.L_9 - .L_8)
	.align		4
.L_8:
        /*0034*/ 	.word	index@(_Z21tensor_mul_vectorizedP6float4S0_S0_iiiii)
        /*0038*/ 	.word	0x0000001f


	//----- nvinfo : EIATTR_FRAME_SIZE
	.align		4
.L_9:
        /*003c*/ 	.byte	0x04, 0x11
        /*003e*/ 	.short	(.L_11 - .L_10)
	.align		4
.L_10:
        /*0040*/ 	.word	index@(_Z21tensor_mul_vectorizedP6float4S0_S0_iiiii)
        /*0044*/ 	.word	0x00000000


	//----- nvinfo : EIATTR_REGCOUNT
	.align		4
.L_11:
        /*0048*/ 	.byte	0x04, 0x2f
        /*004a*/ 	.short	(.L_13 - .L_12)
	.align		4
.L_12:
        /*004c*/ 	.word	index@(_Z25tensor_mul_warp_optimizedPfS_S_iiiii)
        /*0050*/ 	.word	0x00000020


	//----- nvinfo : EIATTR_FRAME_SIZE
	.align		4
.L_13:
        /*0054*/ 	.byte	0x04, 0x11
        /*0056*/ 	.short	(.L_15 - .L_14)
	.align		4
.L_14:
        /*0058*/ 	.word	index@(_Z25tensor_mul_warp_optimizedPfS_S_iiiii)
        /*005c*/ 	.word	0x00000000


	//----- nvinfo : EIATTR_REGCOUNT
	.align		4
.L_15:
        /*0060*/ 	.byte	0x04, 0x2f
        /*0062*/ 	.short	(.L_17 - .L_16)
	.align		4
.L_16:
        /*0064*/ 	.word	index@(_Z26tensor_mul_double_bufferedPfS_S_iiiii)
        /*0068*/ 	.word	0x00000020


	//----- nvinfo : EIATTR_FRAME_SIZE
	.align		4
.L_17:
        /*006c*/ 	.byte	0x04, 0x11
        /*006e*/ 	.short	(.L_19 - .L_18)
	.align		4
.L_18:
        /*0070*/ 	.word	index@(_Z26tensor_mul_double_bufferedPfS_S_iiiii)
        /*0074*/ 	.word	0x00000000


	//----- nvinfo : EIATTR_REGCOUNT
	.align		4
.L_19:
        /*0078*/ 	.byte	0x04, 0x2f
        /*007a*/ 	.short	(.L_21 - .L_20)
	.align		4
.L_20:
        /*007c*/ 	.word	index@(_Z21tensor_mul_tensorcoreP6__halfS0_Pfiiiii)
        /*0080*/ 	.word	0x00000028


	//----- nvinfo : EIATTR_FRAME_SIZE
	.align		4
.L_21:
        /*0084*/ 	.byte	0x04, 0x11
        /*0086*/ 	.short	(.L_23 - .L_22)
	.align		4
.L_22:
        /*0088*/ 	.word	index@(_Z21tensor_mul_tensorcoreP6__halfS0_Pfiiiii)
        /*008c*/ 	.word	0x00000000


	//----- nvinfo : EIATTR_MIN_STACK_SIZE
	.align		4
.L_23:
        /*0090*/ 	.byte	0x04, 0x12
        /*0092*/ 	.short	(.L_25 - .L_24)
	.align		4
.L_24:
        /*0094*/ 	.word	index@(_Z21tensor_mul_tensorcoreP6__halfS0_Pfiiiii)
        /*0098*/ 	.word	0x00000000


	//----- nvinfo : EIATTR_MIN_STACK_SIZE
	.align		4
.L_25:
        /*009c*/ 	.byte	0x04, 0x12
        /*009e*/ 	.short	(.L_27 - .L_26)
	.align		4
.L_26:
        /*00a0*/ 	.word	index@(_Z26tensor_mul_double_bufferedPfS_S_iiiii)
        /*00a4*/ 	.word	0x00000000


	//----- nvinfo : EIATTR_MIN_STACK_SIZE
	.align		4
.L_27:
        /*00a8*/ 	.byte	0x04, 0x12
        /*00aa*/ 	.short	(.L_29 - .L_28)
	.align		4
.L_28:
        /*00ac*/ 	.word	index@(_Z25tensor_mul_warp_optimizedPfS_S_iiiii)
        /*00b0*/ 	.word	0x00000000


	//----- nvinfo : EIATTR_MIN_STACK_SIZE
	.align		4
.L_29:
        /*00b4*/ 	.byte	0x04, 0x12
        /*00b6*/ 	.short	(.L_31 - .L_30)
	.align		4
.L_30:
        /*00b8*/ 	.word	index@(_Z21tensor_mul_vectorizedP6float4S0_S0_iiiii)
        /*00bc*/ 	.word	0x00000000


	//----- nvinfo : EIATTR_MIN_STACK_SIZE
	.align		4
.L_31:
        /*00c0*/ 	.byte	0x04, 0x12
        /*00c2*/ 	.short	(.L_33 - .L_32)
	.align		4
.L_32:
        /*00c4*/ 	.word	index@(_Z10tensor_mulPfS_S_iiiii)
        /*00c8*/ 	.word	0x00000000


	//----- nvinfo : EIATTR_MIN_STACK_SIZE
	.align		4
.L_33:
        /*00cc*/ 	.byte	0x04, 0x12
        /*00ce*/ 	.short	(.L_35 - .L_34)
	.align		4
.L_34:
        /*00d0*/ 	.word	index@(_Z20tensor_mul_optimizedPfS_S_iiiii)
        /*00d4*/ 	.word	0x00000000
.L_35:


//--------------------- .nv.compat                --------------------------
	.section	.nv.compat,"",@"SHT_CUDA_COMPAT_INFO"
	.align	4
        /*0000*/ 	.byte	0x02, 0x09, 0x00, 0x00, 0x02, 0x02, 0x01, 0x00, 0x02, 0x05, 0x05, 0x00, 0x03, 0x07, 0x01, 0x01
        /*0010*/ 	.byte	0x02, 0x03, 0x00, 0x00, 0x02, 0x06, 0x01, 0x00, 0x04, 0x0b, 0x08, 0x00, 0x09, 0x00, 0x00, 0x00
        /*0020*/ 	.byte	0x00, 0x00, 0x00, 0x00


//--------------------- .nv.info._Z21tensor_mul_tensorcoreP6__halfS0_Pfiiiii --------------------------
	.section	.nv.info._Z21tensor_mul_tensorcoreP6__halfS0_Pfiiiii,"",@"SHT_CUDA_INFO"
	.sectionflags	@""
	.align	4


	//----- nvinfo : EIATTR_CUDA_API_VERSION
	.align		4
        /*0000*/ 	.byte	0x04, 0x37
        /*0002*/ 	.short	(.L_37 - .L_36)
.L_36:
        /*0004*/ 	.word	0x00000082


	//----- nvinfo : EIATTR_KPARAM_INFO
	.align		4
.L_37:
        /*0008*/ 	.byte	0x04, 0x17
        /*000a*/ 	.short	(.L_39 - .L_38)
.L_38:
        /*000c*/ 	.word	0x00000000
        /*0010*/ 	.short	0x0007
        /*0012*/ 	.short	0x0028
        /*0014*/ 	.byte	0x00, 0xf0, 0x11, 0x00


	//----- nvinfo : EIATTR_KPARAM_INFO
	.align		4
.L_39:
        /*0018*/ 	.byte	0x04, 0x17
        /*001a*/ 	.short	(.L_41 - .L_40)
.L_40:
        /*001c*/ 	.word	0x00000000
        /*0020*/ 	.short	0x0006
        /*0022*/ 	.short	0x0024
        /*0024*/ 	.byte	0x00, 0xf0, 0x11, 0x00


	//----- nvinfo : EIATTR_KPARAM_INFO
	.align		4
.L_41:
        /*0028*/ 	.byte	0x04, 0x17
        /*002a*/ 	.short	(.L_43 - .L_42)
.L_42:
        /*002c*/ 	.word	0x00000000
        /*0030*/ 	.short	0x0005
        /*0032*/ 	.short	0x0020
        /*0034*/ 	.byte	0x00, 0xf0, 0x11, 0x00


	//----- nvinfo : EIATTR_KPARAM_INFO
	.align		4
.L_43:
        /*0038*/ 	.byte	0x04, 0x17
        /*003a*/ 	.short	(.L_45 - .L_44)
.L_44:
        /*003c*/ 	.word	0x00000000
        /*0040*/ 	.short	0x0004
        /*0042*/ 	.short	0x001c
        /*0044*/ 	.byte	0x00, 0xf0, 0x11, 0x00


	//----- nvinfo : EIATTR_KPARAM_INFO
	.align		4
.L_45:
        /*0048*/ 	.byte	0x04, 0x17
        /*004a*/ 	.short	(.L_47 - .L_46)
.L_46:
        /*004c*/ 	.word	0x00000000
        /*0050*/ 	.short	0x0003
        /*0052*/ 	.short	0x0018
        /*0054*/ 	.byte	0x00, 0xf0, 0x11, 0x00


	//----- nvinfo : EIATTR_KPARAM_INFO
	.align		4
.L_47:
        /*0058*/ 	.byte	0x04, 0x17
        /*005a*/ 	.short	(.L_49 - .L_48)
.L_48:
        /*005c*/ 	.word	0x00000000
        /*0060*/ 	.short	0x0002
        /*0062*/ 	.short	0x0010
        /*0064*/ 	.byte	0x00, 0xf5, 0x21, 0x00


	//----- nvinfo : EIATTR_KPARAM_INFO
	.align		4
.L_49:
        /*0068*/ 	.byte	0x04, 0x17
        /*006a*/ 	.short	(.L_51 - .L_50)
.L_50:
        /*006c*/ 	.word	0x00000000
        /*0070*/ 	.short	0x0001
        /*0072*/ 	.short	0x0008
        /*0074*/ 	.byte	0x00, 0xf5, 0x21, 0x00


	//----- nvinfo : EIATTR_KPARAM_INFO
	.align		4
.L_51:
        /*0078*/ 	.byte	0x04, 0x17
        /*007a*/ 	.short	(.L_53 - .L_52)
.L_52:
        /*007c*/ 	.word	0x00000000
        /*0080*/ 	.short	0x0000
        /*0082*/ 	.short	0x0000
        /*0084*/ 	.byte	0x00, 0xf5, 0x21, 0x00


	//----- nvinfo : EIATTR_SPARSE_MMA_MASK
	.align		4
.L_53:
        /*0088*/ 	.byte	0x03, 0x50
        /*008a*/ 	.short	0x0000


	//----- nvinfo : EIATTR_WMMA_USED
	.align		4
        /*008c*/ 	.byte	0x01, 0x2b
	.zero		2


	//----- nvinfo : EIATTR_MAXREG_COUNT
	.align		4
        /*0090*/ 	.byte	0x03, 0x1b
        /*0092*/ 	.short	0x00ff


	//----- nvinfo : EIATTR_MERCURY_ISA_VERSION
	.align		4
        /*0094*/ 	.byte	0x03, 0x5f
        /*0096*/ 	.short	0x0101


	//----- nvinfo : EIATTR_VRC_CTA_INIT_COUNT
	.align		4
        /*0098*/ 	.byte	0x02, 0x4a
	.zero		1
	.zero		1


	//----- nvinfo : EIATTR_EXIT_INSTR_OFFSETS
	.align		4
        /*009c*/ 	.byte	0x04, 0x1c
        /*009e*/ 	.short	(.L_55 - .L_54)


	//   ....[0]....
.L_54:
        /*00a0*/ 	.word	0x00001520


	//   ....[1]....
        /*00a4*/ 	.word	0x00001710


	//----- nvinfo : EIATTR_CRS_STACK_SIZE
	.align		4
.L_55:
        /*00a8*/ 	.byte	0x04, 0x1e
        /*00aa*/ 	.short	(.L_57 - .L_56)
.L_56:
        /*00ac*/ 	.word	0x00000000


	//----- nvinfo : EIATTR_CBANK_PARAM_SIZE
	.align		4
.L_57:
        /*00b0*/ 	.byte	0x03, 0x19
        /*00b2*/ 	.short	0x002c


	//----- nvinfo : EIATTR_PARAM_CBANK
	.align		4
        /*00b4*/ 	.byte	0x04, 0x0a
        /*00b6*/ 	.short	(.L_59 - .L_58)
	.align		4
.L_58:
        /*00b8*/ 	.word	index@(.nv.constant0._Z21tensor_mul_tensorcoreP6__halfS0_Pfiiiii)
        /*00bc*/ 	.short	0x0380
        /*00be*/ 	.short	0x002c


	//----- nvinfo : EIATTR_SW_WAR
	.align		4
.L_59:
        /*00c0*/ 	.byte	0x04, 0x36
        /*00c2*/ 	.short	(.L_61 - .L_60)
.L_60:
        /*00c4*/ 	.word	0x00000008
.L_61:


//--------------------- .nv.info._Z26tensor_mul_double_bufferedPfS_S_iiiii --------------------------
	.section	.nv.info._Z26tensor_mul_double_bufferedPfS_S_iiiii,"",@"SHT_CUDA_INFO"
	.sectionflags	@""
	.align	4


	//----- nvinfo : EIATTR_CUDA_API_VERSION
	.align		4
        /*0000*/ 	.byte	0x04, 0x37
        /*0002*/ 	.short	(.L_63 - .L_62)
.L_62:
        /*0004*/ 	.word	0x00000082


	//----- nvinfo : EIATTR_KPARAM_INFO
	.align		4
.L_63:
        /*0008*/ 	.byte	0x04, 0x17
        /*000a*/ 	.short	(.L_65 - .L_64)
.L_64:
        /*000c*/ 	.word	0x00000000
        /*0010*/ 	.short	0x0007
        /*0012*/ 	.short	0x0028
        /*0014*/ 	.byte	0x00, 0xf0, 0x11, 0x00


	//----- nvinfo : EIATTR_KPARAM_INFO
	.align		4
.L_65:
        /*0018*/ 	.byte	0x04, 0x17
        /*001a*/ 	.short	(.L_67 - .L_66)
.L_66:
        /*001c*/ 	.word	0x00000000
        /*0020*/ 	.short	0x0006
        /*0022*/ 	.short	0x0024
        /*0024*/ 	.byte	0x00, 0xf0, 0x11, 0x00


	//----- nvinfo : EIATTR_KPARAM_INFO
	.align		4
.L_67:
        /*0028*/ 	.byte	0x04, 0x17
        /*002a*/ 	.short	(.L_69 - .L_68)
.L_68:
        /*002c*/ 	.word	0x00000000
        /*0030*/ 	.short	0x0005
        /*0032*/ 	.short	0x0020
        /*0034*/ 	.byte	0x00, 0xf0, 0x11, 0x00


	//----- nvinfo : EIATTR_KPARAM_INFO
	.align		4
.L_69:
        /*0038*/ 	.byte	0x04, 0x17
        /*003a*/ 	.short	(.L_71 - .L_70)
.L_70:
        /*003c*/ 	.word	0x00000000
        /*0040*/ 	.short	0x0004
        /*0042*/ 	.short	0x001c
        /*0044*/ 	.byte	0x00, 0xf0, 0x11, 0x00


	//----- nvinfo : EIATTR_KPARAM_INFO
	.align		4
.L_71:
        /*0048*/ 	.byte	0x04, 0x17
        /*004a*/ 	.short	(.L_73 - .L_72)
.L_72:
        /*004c*/ 	.word	0x00000000
        /*0050*/ 	.short	0x0003
        /*0052*/ 	.short	0x0018
        /*0054*/ 	.byte	0x00, 0xf0, 0x11, 0x00


	//----- nvinfo : EIATTR_KPARAM_INFO
	.align		4
.L_73:
        /*0058*/ 	.byte	0x04, 0x17
        /*005a*/ 	.short	(.L_75 - .L_74)
.L_74:
        /*005c*/ 	.word	0x00000000
        /*0060*/ 	.short	0x0002
        /*0062*/ 	.short	0x0010
        /*0064*/ 	.byte	0x00, 0xf5, 0x21, 0x00


	//----- nvinfo : EIATTR_KPARAM_INFO
	.align		4
.L_75:
        /*0068*/ 	.byte	0x04, 0x17
        /*006a*/ 	.short	(.L_77 - .L_76)
.L_76:
        /*006c*/ 	.word	0x00000000
        /*0070*/ 	.short	0x0001
        /*0072*/ 	.short	0x0008
        /*0074*/ 	.byte	0x00, 0xf5, 0x21, 0x00


	//----- nvinfo : EIATTR_KPARAM_INFO
	.align		4
.L_77:
        /*0078*/ 	.byte	0x04, 0x17
        /*007a*/ 	.short	(.L_79 - .L_78)
.L_78:
        /*007c*/ 	.word	0x00000000
        /*0080*/ 	.short	0x0000
        /*0082*/ 	.short	0x0000
        /*0084*/ 	.byte	0x00, 0xf5, 0x21, 0x00


	//----- nvinfo : EIATTR_SPARSE_MMA_MASK
	.align		4
.L_79:
        /*0088*/ 	.byte	0x03, 0x50
        /*008a*/ 	.short	0x0000


	//----- nvinfo : EIATTR_MAXREG_COUNT
	.align		4
        /*008c*/ 	.byte	0x03, 0x1b
        /*008e*/ 	.short	0x00ff


	//----- nvinfo : EIATTR_NUM_BARRIERS
	.align		4
        /*0090*/ 	.byte	0x02, 0x4c
        /*0092*/ 	.byte	0x01
	.zero		1


	//----- nvinfo : EIATTR_MERCURY_ISA_VERSION
	.align		4
        /*0094*/ 	.byte	0x03, 0x5f
        /*0096*/ 	.short	0x0101


	//----- nvinfo : EIATTR_VRC_CTA_INIT_COUNT
	.align		4
        /*0098*/ 	.byte	0x02, 0x4a
	.zero		1
	.zero		1


	//----- nvinfo : EIATTR_EXIT_INSTR_OFFSETS
	.align		4
        /*009c*/ 	.byte	0x04, 0x1c
        /*009e*/ 	.short	(.L_81 - .L_80)


	//   ....[0]....
.L_80:
        /*00a0*/ 	.word	0x00001740


	//   ....[1]....
        /*00a4*/ 	.word	0x00001820


	//----- nvinfo : EIATTR_CBANK_PARAM_SIZE
	.align		4
.L_81:
        /*00a8*/ 	.byte	0x03, 0x19
        /*00aa*/ 	.short	0x002c


	//----- nvinfo : EIATTR_PARAM_CBANK
	.align		4
        /*00ac*/ 	.byte	0x04, 0x0a
        /*00ae*/ 	.short	(.L_83 - .L_82)
	.align		4
.L_82:
        /*00b0*/ 	.word	index@(.nv.constant0._Z26tensor_mul_double_bufferedPfS_S_iiiii)
        /*00b4*/ 	.short	0x0380
        /*00b6*/ 	.short	0x002c


	//----- nvinfo : EIATTR_SW_WAR
	.align		4
.L_83:
        /*00b8*/ 	.byte	0x04, 0x36
        /*00ba*/ 	.short	(.L_85 - .L_84)
.L_84:
        /*00bc*/ 	.word	0x00000008
.L_85:


//--------------------- .nv.info._Z25tensor_mul_warp_optimizedPfS_S_iiiii --------------------------
	.section	.nv.info._Z25tensor_mul_warp_optimizedPfS_S_iiiii,"",@"SHT_CUDA_INFO"
	.sectionflags	@""
	.align	4


	//----- nvinfo : EIATTR_CUDA_API_VERSION
	.align		4
        /*0000*/ 	.byte	0x04, 0x37
        /*0002*/ 	.short	(.L_87 - .L_86)
.L_86:
        /*0004*/ 	.word	0x00000082


	//----- nvinfo : EIATTR_KPARAM_INFO
	.align		4
.L_87:
        /*0008*/ 	.byte	0x04, 0x17
        /*000a*/ 	.short	(.L_89 - .L_88)
.L_88:
        /*000c*/ 	.word	0x00000000
        /*0010*/ 	.short	0x0007
        /*0012*/ 	.short	0x0028
        /*0014*/ 	.byte	0x00, 0xf0, 0x11, 0x00


	//----- nvinfo : EIATTR_KPARAM_INFO
	.align		4
.L_89:
        /*0018*/ 	.byte	0x04, 0x17
        /*001a*/ 	.short	(.L_91 - .L_90)
.L_90:
        /*001c*/ 	.word	0x00000000
        /*0020*/ 	.short	0x0006
        /*0022*/ 	.short	0x0024
        /*0024*/ 	.byte	0x00, 0xf0, 0x11, 0x00


	//----- nvinfo : EIATTR_KPARAM_INFO
	.align		4
.L_91:
        /*0028*/ 	.byte	0x04, 0x17
        /*002a*/ 	.short	(.L_93 - .L_92)
.L_92:
        /*002c*/ 	.word	0x00000000
        /*0030*/ 	.short	0x0005
        /*0032*/ 	.short	0x0020
        /*0034*/ 	.byte	0x00, 0xf0, 0x11, 0x00


	//----- nvinfo : EIATTR_KPARAM_INFO
	.align		4
.L_93:
        /*0038*/ 	.byte	0x04, 0x17
        /*003a*/ 	.short	(.L_95 - .L_94)
.L_94:
        /*003c*/ 	.word	0x00000000
        /*0040*/ 	.short	0x0004
        /*0042*/ 	.short	0x001c
        /*0044*/ 	.byte	0x00, 0xf0, 0x11, 0x00


	//----- nvinfo : EIATTR_KPARAM_INFO
	.align		4
.L_95:
        /*0048*/ 	.byte	0x04, 0x17
        /*004a*/ 	.short	(.L_97 - .L_96)
.L_96:
        /*004c*/ 	.word	0x00000000
        /*0050*/ 	.short	0x0003
        /*0052*/ 	.short	0x0018
        /*0054*/ 	.byte	0x00, 0xf0, 0x11, 0x00


	//----- nvinfo : EIATTR_KPARAM_INFO
	.align		4
.L_97:
        /*0058*/ 	.byte	0x04, 0x17
        /*005a*/ 	.short	(.L_99 - .L_98)
.L_98:
        /*005c*/ 	.word	0x00000000
        /*0060*/ 	.short	0x0002
        /*0062*/ 	.short	0x0010
        /*0064*/ 	.byte	0x00, 0xf5, 0x21, 0x00


	//----- nvinfo : EIATTR_KPARAM_INFO
	.align		4
.L_99:
        /*0068*/ 	.byte	0x04, 0x17
        /*006a*/ 	.short	(.L_101 - .L_100)
.L_100:
        /*006c*/ 	.word	0x00000000
        /*0070*/ 	.short	0x0001
        /*0072*/ 	.short	0x0008
        /*0074*/ 	.byte	0x00, 0xf5, 0x21, 0x00


	//----- nvinfo : EIATTR_KPARAM_INFO
	.align		4
.L_101:
        /*0078*/ 	.byte	0x04, 0x17
        /*007a*/ 	.short	(.L_103 - .L_102)
.L_102:
        /*007c*/ 	.word	0x00000000
        /*0080*/ 	.short	0x0000
        /*0082*/ 	.short	0x0000
        /*0084*/ 	.byte	0x00, 0xf5, 0x21, 0x00


	//----- nvinfo : EIATTR_SPARSE_MMA_MASK
	.align		4
.L_103:
        /*0088*/ 	.byte	0x03, 0x50
        /*008a*/ 	.short	0x0000


	//----- nvinfo : EIATTR_MAXREG_COUNT
	.align		4
        /*008c*/ 	.byte	0x03, 0x1b
        /*008e*/ 	.short	0x00ff


	//----- nvinfo : EIATTR_NUM_BARRIERS
	.align		4
        /*0090*/ 	.byte	0x02, 0x4c
        /*0092*/ 	.byte	0x01
	.zero		1


	//----- nvinfo : EIATTR_MERCURY_ISA_VERSION
	.align		4
        /*0094*/ 	.byte	0x03, 0x5f
        /*0096*/ 	.short	0x0101


	//----- nvinfo : EIATTR_VRC_CTA_INIT_COUNT
	.align		4
        /*0098*/ 	.byte	0x02, 0x4a
	.zero		1
	.zero		1


	//----- nvinfo : EIATTR_EXIT_INSTR_OFFSETS
	.align		4
        /*009c*/ 	.byte	0x04, 0x1c
        /*009e*/ 	.short	(.L_105 - .L_104)


	//   ....[0]....
.L_104:
        /*00a0*/ 	.word	0x00000a40


	//   ....[1]....
        /*00a4*/ 	.word	0x00000b00


	//----- nvinfo : EIATTR_CBANK_PARAM_SIZE
	.align		4
.L_105:
        /*00a8*/ 	.byte	0x03, 0x19
        /*00aa*/ 	.short	0x002c


	//----- nvinfo : EIATTR_PARAM_CBANK
	.align		4
        /*00ac*/ 	.byte	0x04, 0x0a
        /*00ae*/ 	.short	(.L_107 - .L_106)
	.align		4
.L_106:
        /*00b0*/ 	.word	index@(.nv.constant0._Z25tensor_mul_warp_optimizedPfS_S_iiiii)
        /*00b4*/ 	.short	0x0380
        /*00b6*/ 	.short	0x002c


	//----- nvinfo : EIATTR_SW_WAR
	.align		4
.L_107:
        /*00b8*/ 	.byte	0x04, 0x36
        /*00ba*/ 	.short	(.L_109 - .L_108)
.L_108:
        /*00bc*/ 	.word	0x00000008
.L_109:


//--------------------- .nv.info._Z21tensor_mul_vectorizedP6float4S0_S0_iiiii --------------------------
	.section	.nv.info._Z21tensor_mul_vectorizedP6float4S0_S0_iiiii,"",@"SHT_CUDA_INFO"
	.sectionflags	@""
	.align	4


	//----- nvinfo : EIATTR_CUDA_API_VERSION
	.align		4
        /*0000*/ 	.byte	0x04, 0x37
        /*0002*/ 	.short	(.L_111 - .L_110)
.L_110:
        /*0004*/ 	.word	0x00000082


	//----- nvinfo : EIATTR_KPARAM_INFO
	.align		4
.L_111:
        /*0008*/ 	.byte	0x04, 0x17
        /*000a*/ 	.short	(.L_113 - .L_112)
.L_112:
        /*000c*/ 	.word	0x00000000
        /*0010*/ 	.short	0x0007
        /*0012*/ 	.short	0x0028
        /*0014*/ 	.byte	0x00, 0xf0, 0x11, 0x00


	//----- nvinfo : EIATTR_KPARAM_INFO
	.align		4
.L_113:
        /*0018*/ 	.byte	0x04, 0x17
        /*001a*/ 	.short	(.L_115 - .L_114)
.L_114:
        /*001c*/ 	.word	0x00000000
        /*0020*/ 	.short	0x0006
        /*0022*/ 	.short	0x0024
        /*0024*/ 	.byte	0x00, 0xf0, 0x11, 0x00


	//----- nvinfo : EIATTR_KPARAM_INFO
	.align		4
.L_115:
        /*0028*/ 	.byte	0x04, 0x17
        /*002a*/ 	.short	(.L_117 - .L_116)
.L_116:
        /*002c*/ 	.word	0x00000000
        /*0030*/ 	.short	0x0005
        /*0032*/ 	.short	0x0020
        /*0034*/ 	.byte	0x00, 0xf0, 0x11, 0x00


	//----- nvinfo : EIATTR_KPARAM_INFO
	.align		4
.L_117:
        /*0038*/ 	.byte	0x04, 0x17
        /*003a*/ 	.short	(.L_119 - .L_118)
.L_118:
        /*003c*/ 	.word	0x00000000
        /*0040*/ 	.short	0x0004
        /*0042*/ 	.short	0x001c
        /*0044*/ 	.byte	0x00, 0xf0, 0x11, 0x00


	//----- nvinfo : EIATTR_KPARAM_INFO
	.align		4
.L_119:
        /*0048*/ 	.byte	0x04, 0x17
        /*004a*/ 	.short	(.L_121 - .L_120)
.L_120:
        /*004c*/ 	.word	0x00000000
        /*0050*/ 	.short	0x0003
        /*0052*/ 	.short	0x0018
        /*0054*/ 	.byte	0x00, 0xf0, 0x11, 0x00


	//----- nvinfo : EIATTR_KPARAM_INFO
	.align		4
.L_121:
        /*0058*/ 	.byte	0x04, 0x17
        /*005a*/ 	.short	(.L_123 - .L_122)
.L_122:
        /*005c*/ 	.word	0x00000000
        /*0060*/ 	.short	0x0002
        /*0062*/ 	.short	0x0010
        /*0064*/ 	.byte	0x00, 0xf5, 0x21, 0x00


	//----- nvinfo : EIATTR_KPARAM_INFO
	.align		4
.L_123:
        /*0068*/ 	.byte	0x04, 0x17
        /*006a*/ 	.short	(.L_125 - .L_124)
.L_124:
        /*006c*/ 	.word	0x00000000
        /*0070*/ 	.short	0x0001
        /*0072*/ 	.short	0x0008
        /*0074*/ 	.byte	0x00, 0xf5, 0x21, 0x00


	//----- nvinfo : EIATTR_KPARAM_INFO
	.align		4
.L_125:
        /*0078*/ 	.byte	0x04, 0x17
        /*007a*/ 	.short	(.L_127 - .L_126)
.L_126:
        /*007c*/ 	.word	0x00000000
        /*0080*/ 	.short	0x0000
        /*0082*/ 	.short	0x0000
        /*0084*/ 	.byte	0x00, 0xf5, 0x21, 0x00


	//----- nvinfo : EIATTR_SPARSE_MMA_MASK
	.align		4
.L_127:
        /*0088*/ 	.byte	0x03, 0x50
        /*008a*/ 	.short	0x0000


	//----- nvinfo : EIATTR_MAXREG_COUNT
	.align		4
        /*008c*/ 	.byte	0x03, 0x1b
        /*008e*/ 	.short	0x00ff


	//----- nvinfo : EIATTR_NUM_BARRIERS
	.align		4
        /*0090*/ 	.byte	0x02, 0x4c
        /*0092*/ 	.byte	0x01
	.zero		1


	//----- nvinfo : EIATTR_MERCURY_ISA_VERSION
	.align		4
        /*0094*/ 	.byte	0x03, 0x5f
        /*0096*/ 	.short	0x0101


	//----- nvinfo : EIATTR_VRC_CTA_INIT_COUNT
	.align		4
        /*0098*/ 	.byte	0x02, 0x4a
	.zero		1
	.zero		1


	//----- nvinfo : EIATTR_EXIT_INSTR_OFFSETS
	.align		4
        /*009c*/ 	.byte	0x04, 0x1c
        /*009e*/ 	.short	(.L_129 - .L_128)


	//   ....[0]....
.L_128:
        /*00a0*/ 	.word	0x00000c10


	//   ....[1]....
        /*00a4*/ 	.word	0x00000dc0


	//----- nvinfo : EIATTR_CRS_STACK_SIZE
	.align		4
.L_129:
        /*00a8*/ 	.byte	0x04, 0x1e
        /*00aa*/ 	.short	(.L_131 - .L_130)
.L_130:
        /*00ac*/ 	.word	0x00000000


	//----- nvinfo : EIATTR_CBANK_PARAM_SIZE
	.align		4
.L_131:
        /*00b0*/ 	.byte	0x03, 0x19
        /*00b2*/ 	.short	0x002c


	//----- nvinfo : EIATTR_PARAM_CBANK
	.align		4
        /*00b4*/ 	.byte	0x04, 0x0a
        /*00b6*/ 	.short	(.L_133 - .L_132)
	.align		4
.L_132:
        /*00b8*/ 	.word	index@(.nv.constant0._Z21tensor_mul_vectorizedP6float4S0_S0_iiiii)
        /*00bc*/ 	.short	0x0380
        /*00be*/ 	.short	0x002c


	//----- nvinfo : EIATTR_SW_WAR
	.align		4
.L_133:
        /*00c0*/ 	.byte	0x04, 0x36
        /*00c2*/ 	.short	(.L_135 - .L_134)
.L_134:
        /*00c4*/ 	.word	0x00000008
.L_135:


//--------------------- .nv.info._Z10tensor_mulPfS_S_iiiii --------------------------
	.section	.nv.info._Z10tensor_mulPfS_S_iiiii,"",@"SHT_CUDA_INFO"
	.sectionflags	@""
	.align	4


	//----- nvinfo : EIATTR_CUDA_API_VERSION
	.align		4
        /*0000*/ 	.byte	0x04, 0x37
        /*0002*/ 	.short	(.L_137 - .L_136)
.L_136:
        /*0004*/ 	.word	0x00000082


	//----- nvinfo : EIATTR_KPARAM_INFO
	.align		4
.L_137:
        /*0008*/ 	.byte	0x04, 0x17
        /*000a*/ 	.short	(.L_139 - .L_138)
.L_138:
        /*000c*/ 	.word	0x00000000
        /*0010*/ 	.short	0x0007
        /*0012*/ 	.short	0x0028
        /*0014*/ 	.byte	0x00, 0xf0, 0x11, 0x00


	//----- nvinfo : EIATTR_KPARAM_INFO
	.align		4
.L_139:
        /*0018*/ 	.byte	0x04, 0x17
        /*001a*/ 	.short	(.L_141 - .L_140)
.L_140:
        /*001c*/ 	.word	0x00000000
        /*0020*/ 	.short	0x0006
        /*0022*/ 	.short	0x0024
        /*0024*/ 	.byte	0x00, 0xf0, 0x11, 0x00


	//----- nvinfo : EIATTR_KPARAM_INFO
	.align		4
.L_141:
        /*0028*/ 	.byte	0x04, 0x17
        /*002a*/ 	.short	(.L_143 - .L_142)
.L_142:
        /*002c*/ 	.word	0x00000000
        /*0030*/ 	.short	0x0005
        /*0032*/ 	.short	0x0020
        /*0034*/ 	.byte	0x00, 0xf0, 0x11, 0x00


	//----- nvinfo : EIATTR_KPARAM_INFO
	.align		4
.L_143:
        /*0038*/ 	.byte	0x04, 0x17
        /*003a*/ 	.short	(.L_145 - .L_144)
.L_144:
        /*003c*/ 	.word	0x00000000
        /*0040*/ 	.short	0x0004
        /*0042*/ 	.short	0x001c
        /*0044*/ 	.byte	0x00, 0xf0, 0x11, 0x00


	//----- nvinfo : EIATTR_KPARAM_INFO
	.align		4
.L_145:
        /*0048*/ 	.byte	0x04, 0x17
        /*004a*/ 	.short	(.L_147 - .L_146)
.L_146:
        /*004c*/ 	.word	0x00000000
        /*0050*/ 	.short	0x0003
        /*0052*/ 	.short	0x0018
        /*0054*/ 	.byte	0x00, 0xf0, 0x11, 0x00


	//----- nvinfo : EIATTR_KPARAM_INFO
	.align		4
.L_147:
        /*0058*/ 	.byte	0x04, 0x17
        /*005a*/ 	.short	(.L_149 - .L_148)
.L_148:
        /*005c*/ 	.word	0x00000000
        /*0060*/ 	.short	0x0002
        /*0062*/ 	.short	0x0010
        /*0064*/ 	.byte	0x00, 0xf5, 0x21, 0x00


	//----- nvinfo : EIATTR_KPARAM_INFO
	.align		4
.L_149:
        /*0068*/ 	.byte	0x04, 0x17
        /*006a*/ 	.short	(.L_151 - .L_150)
.L_150:
        /*006c*/ 	.word	0x00000000
        /*0070*/ 	.short	0x0001
        /*0072*/ 	.short	0x0008
        /*0074*/ 	.byte	0x00, 0xf5, 0x21, 0x00


	//----- nvinfo : EIATTR_KPARAM_INFO
	.align		4
.L_151:
        /*0078*/ 	.byte	0x04, 0x17
        /*007a*/ 	.short	(.L_153 - .L_152)
.L_152:
        /*007c*/ 	.word	0x00000000
        /*0080*/ 	.short	0x0000
        /*0082*/ 	.short	0x0000
        /*0084*/ 	.byte	0x00, 0xf5, 0x21, 0x00


	//----- nvinfo : EIATTR_SPARSE_MMA_MASK
	.align		4
.L_153:
        /*0088*/ 	.byte	0x03, 0x50
        /*008a*/ 	.short	0x0000


	//----- nvinfo : EIATTR_MAXREG_COUNT
	.align		4
        /*008c*/ 	.byte	0x03, 0x1b
        /*008e*/ 	.short	0x00ff


	//----- nvinfo : EIATTR_MERCURY_ISA_VERSION
	.align		4
        /*0090*/ 	.byte	0x03, 0x5f
        /*0092*/ 	.short	0x0101


	//----- nvinfo : EIATTR_VRC_CTA_INIT_COUNT
	.align		4
        /*0094*/ 	.byte	0x02, 0x4a
	.zero		1
	.zero		1


	//----- nvinfo : EIATTR_EXIT_INSTR_OFFSETS
	.align		4
        /*0098*/ 	.byte	0x04, 0x1c
        /*009a*/ 	.short	(.L_155 - .L_154)


	//   ....[0]....
.L_154:
        /*009c*/ 	.word	0x000000f0


	//   ....[1]....
        /*00a0*/ 	.word	0x00000e70


	//----- nvinfo : EIATTR_CBANK_PARAM_SIZE
	.align		4
.L_155:
        /*00a4*/ 	.byte	0x03, 0x19
        /*00a6*/ 	.short	0x002c


	//----- nvinfo : EIATTR_PARAM_CBANK
	.align		4
        /*00a8*/ 	.byte	0x04, 0x0a
        /*00aa*/ 	.short	(.L_157 - .L_156)
	.align		4
.L_156:
        /*00ac*/ 	.word	index@(.nv.constant0._Z10tensor_mulPfS_S_iiiii)
        /*00b0*/ 	.short	0x0380
        /*00b2*/ 	.short	0x002c


	//----- nvinfo : EIATTR_SW_WAR
	.align		4
.L_157:
        /*00b4*/ 	.byte	0x04, 0x36
        /*00b6*/ 	.short	(.L_159 - .L_158)
.L_158:
        /*00b8*/ 	.word	0x00000008
.L_159:


//--------------------- .nv.info._Z20tensor_mul_optimizedPfS_S_iiiii --------------------------
	.section	.nv.info._Z20tensor_mul_optimizedPfS_S_iiiii,"",@"SHT_CUDA_INFO"
	.sectionflags	@""
	.align	4


	//----- nvinfo : EIATTR_CUDA_API_VERSION
	.align		4
        /*0000*/ 	.byte	0x04, 0x37
        /*0002*/ 	.short	(.L_161 - .L_160)
.L_160:
        /*0004*/ 	.word	0x00000082


	//----- nvinfo : EIATTR_KPARAM_INFO
	.align		4
.L_161:
        /*0008*/ 	.byte	0x04, 0x17
        /*000a*/ 	.short	(.L_163 - .L_162)
.L_162:
        /*000c*/ 	.word	0x00000000
        /*0010*/ 	.short	0x0007
        /*0012*/ 	.short	0x0028
        /*0014*/ 	.byte	0x00, 0xf0, 0x11, 0x00


	//----- nvinfo : EIATTR_KPARAM_INFO
	.align		4
.L_163:
        /*0018*/ 	.byte	0x04, 0x17
        /*001a*/ 	.short	(.L_165 - .L_164)
.L_164:
        /*001c*/ 	.word	0x00000000
        /*0020*/ 	.short	0x0006
        /*0022*/ 	.short	0x0024
        /*0024*/ 	.byte	0x00, 0xf0, 0x11, 0x00


	//----- nvinfo : EIATTR_KPARAM_INFO
	.align		4
.L_165:
        /*0028*/ 	.byte	0x04, 0x17
        /*002a*/ 	.short	(.L_167 - .L_166)
.L_166:
        /*002c*/ 	.word	0x00000000
        /*0030*/ 	.short	0x0005
        /*0032*/ 	.short	0x0020
        /*0034*/ 	.byte	0x00, 0xf0, 0x11, 0x00


	//----- nvinfo : EIATTR_KPARAM_INFO
	.align		4
.L_167:
        /*0038*/ 	.byte	0x04, 0x17
        /*003a*/ 	.short	(.L_169 - .L_168)
.L_168:
        /*003c*/ 	.word	0x00000000
        /*0040*/ 	.short	0x0004
        /*0042*/ 	.short	0x001c
        /*0044*/ 	.byte	0x00, 0xf0, 0x11, 0x00


	//----- nvinfo : EIATTR_KPARAM_INFO
	.align		4
.L_169:
        /*0048*/ 	.byte	0x04, 0x17
        /*004a*/ 	.short	(.L_171 - .L_170)
.L_170:
        /*004c*/ 	.word	0x00000000
        /*0050*/ 	.short	0x0003
        /*0052*/ 	.short	0x0018
        /*0054*/ 	.byte	0x00, 0xf0, 0x11, 0x00


	//----- nvinfo : EIATTR_KPARAM_INFO
	.align		4
.L_171:
        /*0058*/ 	.byte	0x04, 0x17
        /*005a*/ 	.short	(.L_173 - .L_172)
.L_172:
        /*005c*/ 	.word	0x00000000
        /*0060*/ 	.short	0x0002
        /*0062*/ 	.short	0x0010
        /*0064*/ 	.byte	0x00, 0xf5, 0x21, 0x00


	//----- nvinfo : EIATTR_KPARAM_INFO
	.align		4
.L_173:
        /*0068*/ 	.byte	0x04, 0x17
        /*006a*/ 	.short	(.L_175 - .L_174)
.L_174:
        /*006c*/ 	.word	0x00000000
        /*0070*/ 	.short	0x0001
        /*0072*/ 	.short	0x0008
        /*0074*/ 	.byte	0x00, 0xf5, 0x21, 0x00


	//----- nvinfo : EIATTR_KPARAM_INFO
	.align		4
.L_175:
        /*0078*/ 	.byte	0x04, 0x17
        /*007a*/ 	.short	(.L_177 - .L_176)
.L_176:
        /*007c*/ 	.word	0x00000000
        /*0080*/ 	.short	0x0000
        /*0082*/ 	.short	0x0000
        /*0084*/ 	.byte	0x00, 0xf5, 0x21, 0x00


	//----- nvinfo : EIATTR_SPARSE_MMA_MASK
	.align		4
.L_177:
        /*0088*/ 	.byte	0x03, 0x50
        /*008a*/ 	.short	0x0000


	//----- nvinfo : EIATTR_MAXREG_COUNT
	.align		4
        /*008c*/ 	.byte	0x03, 0x1b
        /*008e*/ 	.short	0x00ff


	//----- nvinfo : EIATTR_NUM_BARRIERS
	.align		4
        /*0090*/ 	.byte	0x02, 0x4c
        /*0092*/ 	.byte	0x01
	.zero		1


	//----- nvinfo : EIATTR_MERCURY_ISA_VERSION
	.align		4
        /*0094*/ 	.byte	0x03, 0x5f
        /*0096*/ 	.short	0x0101


	//----- nvinfo : EIATTR_VRC_CTA_INIT_COUNT
	.align		4
        /*0098*/ 	.byte	0x02, 0x4a
	.zero		1
	.zero		1


	//----- nvinfo : EIATTR_EXIT_INSTR_OFFSETS
	.align		4
        /*009c*/ 	.byte	0x04, 0x1c
        /*009e*/ 	.short	(.L_179 - .L_178)


	//   ....[0]....
.L_178:
        /*00a0*/ 	.word	0x00000a30


	//   ....[1]....
        /*00a4*/ 	.word	0x00000af0


	//----- nvinfo : EIATTR_CBANK_PARAM_SIZE
	.align		4
.L_179:
        /*00a8*/ 	.byte	0x03, 0x19
        /*00aa*/ 	.short	0x002c


	//----- nvinfo : EIATTR_PARAM_CBANK
	.align		4
        /*00ac*/ 	.byte	0x04, 0x0a
        /*00ae*/ 	.short	(.L_181 - .L_180)
	.align		4
.L_180:
        /*00b0*/ 	.word	index@(.nv.constant0._Z20tensor_mul_optimizedPfS_S_iiiii)
        /*00b4*/ 	.short	0x0380
        /*00b6*/ 	.short	0x002c


	//----- nvinfo : EIATTR_SW_WAR
	.align		4
.L_181:
        /*00b8*/ 	.byte	0x04, 0x36
        /*00ba*/ 	.short	(.L_183 - .L_182)
.L_182:
        /*00bc*/ 	.word	0x00000008
.L_183:


//--------------------- .nv.callgraph             --------------------------
	.section	.nv.callgraph,"",@"SHT_CUDA_CALLGRAPH"
	.align	4
	.sectionentsize	8
	.align		4
        /*0000*/ 	.word	0x00000000
	.align		4
        /*0004*/ 	.word	0xffffffff
	.align		4
        /*0008*/ 	.word	0x00000000
	.align		4
        /*000c*/ 	.word	0xfffffffe
	.align		4
        /*0010*/ 	.word	0x00000000
	.align		4
        /*0014*/ 	.word	0xfffffffd
	.align		4
        /*0018*/ 	.word	0x00000000
	.align		4
        /*001c*/ 	.word	0xfffffffc


//--------------------- .text._Z21tensor_mul_tensorcoreP6__halfS0_Pfiiiii --------------------------
	.section	.text._Z21tensor_mul_tensorcoreP6__halfS0_Pfiiiii,"ax",@progbits
	.align	128
        .global         _Z21tensor_mul_tensorcoreP6__halfS0_Pfiiiii
        .type           _Z21tensor_mul_tensorcoreP6__halfS0_Pfiiiii,@function
        .size           _Z21tensor_mul_tensorcoreP6__halfS0_Pfiiiii,(.L_x_36 - _Z21tensor_mul_tensorcoreP6__halfS0_Pfiiiii)
        .other          _Z21tensor_mul_tensorcoreP6__halfS0_Pfiiiii,@"STO_CUDA_ENTRY STV_DEFAULT"
_Z21tensor_mul_tensorcoreP6__halfS0_Pfiiiii:
.text._Z21tensor_mul_tensorcoreP6__halfS0_Pfiiiii:
[----:B------:R-:W-:Y:S01]  /*0000*/  LDC R1, c[0x0][0x37c] ;  /* 0x0000df00ff017b82 */ /* 0x000fe20000000800 */
[----:B------:R-:W0:Y:S07]  /*0010*/  LDCU UR4, c[0x0][0x39c] ;  /* 0x00007380ff0477ac */ /* 0x000e2e0008000800 */
[----:B------:R-:W1:Y:S01]  /*0020*/  S2UR UR8, SR_CTAID.Z ;  /* 0x00000000000879c3 */ /* 0x000e620000002700 */
[----:B------:R-:W2:Y:S01]  /*0030*/  S2R R0, SR_TID.X ;  /* 0x0000000000007919 */ /* 0x000ea20000002100 */
[----:B------:R-:W-:Y:S01]  /*0040*/  CS2R R14, SRZ ;  /* 0x00000000000e7805 */ /* 0x000fe2000001ff00 */
[----:B------:R-:W3:Y:S01]  /*0050*/  LDCU.64 UR14, c[0x0][0x3a0] ;  /* 0x00007400ff0e77ac */ /* 0x000ee20008000a00 */
[----:B------:R-:W-:Y:S01]  /*0060*/  CS2R R12, SRZ ;  /* 0x00000000000c7805 */ /* 0x000fe2000001ff00 */
[----:B------:R-:W4:Y:S01]  /*0070*/  S2R R7, SR_TID.Y ;  /* 0x0000000000077919 */ /* 0x000f220000002200 */
[----:B------:R-:W-:Y:S01]  /*0080*/  CS2R R10, SRZ ;  /* 0x00000000000a7805 */ /* 0x000fe2000001ff00 */
[----:B------:R-:W5:Y:S01]  /*0090*/  LDCU UR13, c[0x0][0x3a8] ;  /* 0x00007500ff0d77ac */ /* 0x000f620008000800 */
[----:B------:R-:W2:Y:S08]  /*00a0*/  S2UR UR11, SR_CTAID.X ;  /* 0x00000000000b79c3 */ /* 0x000eb00000002500 */
[----:B------:R-:W2:Y:S01]  /*00b0*/  LDC R3, c[0x0][0x360] ;  /* 0x0000d800ff037b82 */ /* 0x000ea20000000800 */
[----:B0-----:R-:W-:Y:S01]  /*00c0*/  IMAD.U32 R6, RZ, RZ, UR4 ;  /* 0x00000004ff067e24 */ /* 0x001fe2000f8e00ff */
[----:B---3--:R-:W-:-:S04]  /*00d0*/  USHF.R.S32.HI UR4, URZ, 0x1f, UR15 ;  /* 0x0000001fff047899 */ /* 0x008fc8000801140f */
[C---:B------:R-:W-:Y:S01]  /*00e0*/  R2UR UR9, R6.reuse ;  /* 0x00000000060972ca */ /* 0x040fe200000e0000 */
[----:B------:R-:W-:Y:S01]  /*00f0*/  UISETP.GE.AND UP0, UPT, UR14, 0x1, UPT ;  /* 0x000000010e00788c */ /* 0x000fe2000bf06270 */
[----:B------:R-:W4:Y:S01]  /*0100*/  S2UR UR12, SR_CTAID.Y ;  /* 0x00000000000c79c3 */ /* 0x000f220000002600 */
[----:B------:R-:W-:Y:S01]  /*0110*/  R2UR UR5, R6 ;  /* 0x00000000060572ca */ /* 0x000fe200000e0000 */
[----:B-1----:R-:W-:Y:S01]  /*0120*/  UIMAD.WIDE.U32 UR6, UR8, UR15, URZ ;  /* 0x0000000f080672a5 */ /* 0x002fe2000f8e00ff */
[----:B-----5:R-:W-:Y:S01]  /*0130*/  IMAD.U32 R5, RZ, RZ, UR13 ;  /* 0x0000000dff057e24 */ /* 0x020fe2000f8e00ff */
[----:B------:R-:W-:-:S04]  /*0140*/  UIMAD UR4, UR4, UR8, URZ ;  /* 0x00000008040472a4 */ /* 0x000fc8000f8e02ff */
[----:B------:R-:W4:Y:S01]  /*0150*/  LDC R4, c[0x0][0x364] ;  /* 0x0000d900ff047b82 */ /* 0x000f220000000800 */
[----:B------:R-:W-:Y:S02]  /*0160*/  UIADD3 UR10, UPT, UPT, UR7, UR4, URZ ;  /* 0x00000004070a7290 */ /* 0x000fe4000fffe0ff */
[----:B------:R-:W-:-:S03]  /*0170*/  USHF.R.S32.HI UR9, URZ, 0x1f, UR9 ;  /* 0x0000001fff097899 */ /* 0x000fc60008011409 */
[----:B------:R-:W-:Y:S01]  /*0180*/  UIMAD.WIDE.U32 UR4, UR8, UR5, URZ ;  /* 0x00000005080472a5 */ /* 0x000fe2000f8e00ff */
[----:B------:R-:W-:Y:S01]  /*0190*/  IMAD R9, R5, UR10, RZ ;  /* 0x0000000a05097c24 */ /* 0x000fe2000f8e02ff */
[----:B------:R-:W-:Y:S01]  /*01a0*/  UIMAD UR9, UR9, UR8, URZ ;  /* 0x00000008090972a4 */ /* 0x000fe2000f8e02ff */
[----:B--2---:R-:W-:Y:S01]  /*01b0*/  IMAD R3, R3, UR11, R0 ;  /* 0x0000000b03037c24 */ /* 0x004fe2000f8e0200 */
[----:B------:R-:W-:Y:S01]  /*01c0*/  SHF.R.S32.HI R0, RZ, 0x1f, R5 ;  /* 0x0000001fff007819 */ /* 0x000fe20000011405 */
[----:B------:R-:W-:Y:S02]  /*01d0*/  USHF.R.S32.HI UR8, URZ, 0x1f, UR14 ;  /* 0x0000001fff087899 */ /* 0x000fe4000801140e */
[----:B------:R-:W-:Y:S01]  /*01e0*/  UIADD3 UR9, UPT, UPT, UR5, UR9, URZ ;  /* 0x0000000905097290 */ /* 0x000fe2000fffe0ff */
[----:B------:R-:W-:Y:S01]  /*01f0*/  SHF.R.U32.HI R3, RZ, 0x5, R3 ;  /* 0x00000005ff037819 */ /* 0x000fe20000011603 */
[----:B------:R-:W-:Y:S01]  /*0200*/  IMAD R19, R0, UR6, R9 ;  /* 0x0000000600137c24 */ /* 0x000fe2000f8e0209 */
[----:B------:R-:W-:Y:S01]  /*0210*/  CS2R R8, SRZ ;  /* 0x0000000000087805 */ /* 0x000fe2000001ff00 */
[----:B------:R-:W-:Y:S01]  /*0220*/  UIMAD UR9, UR9, UR14, URZ ;  /* 0x0000000e090972a4 */ /* 0x000fe2000f8e02ff */
[----:B------:R-:W0:Y:S03]  /*0230*/  LDCU.64 UR10, c[0x0][0x358] ;  /* 0x00006b00ff0a77ac */ /* 0x000e260008000a00 */
[----:B------:R-:W-:Y:S01]  /*0240*/  UIMAD UR8, UR8, UR4, UR9 ;  /* 0x00000004080872a4 */ /* 0x000fe2000f8e0209 */
[----:B----4-:R-:W-:Y:S01]  /*0250*/  IMAD R4, R4, UR12, R7 ;  /* 0x0000000c04047c24 */ /* 0x010fe2000f8e0207 */
[----:B------:R-:W-:Y:S10]  /*0260*/  BRA.U !UP0, `(.L_x_0) ;  /* 0x00000011089c7547 */ /* 0x000ff4000b800000 */
[----:B------:R-:W-:Y:S01]  /*0270*/  UISETP.GE.U32.AND UP0, UPT, UR14, 0x31, UPT ;  /* 0x000000310e00788c */ /* 0x000fe2000bf06070 */
[----:B------:R-:W-:Y:S01]  /*0280*/  IMAD.SHL.U32 R7, R4, 0x10, RZ ;  /* 0x0000001004077824 */ /* 0x000fe200078e00ff */
[----:B------:R-:W-:Y:S01]  /*0290*/  UIMAD.WIDE.U32 UR4, UR4, UR14, URZ ;  /* 0x0000000e040472a5 */ /* 0x000fe2000f8e00ff */
[----:B------:R-:W-:Y:S01]  /*02a0*/  IMAD.WIDE.U32 R16, R5, UR6, RZ ;  /* 0x0000000605107c25 */ /* 0x000fe2000f8e00ff */
[----:B------:R-:W-:Y:S01]  /*02b0*/  UIADD3 UR6, UPT, UPT, UR14, -0x1, URZ ;  /* 0xffffffff0e067890 */ /* 0x000fe2000fffe0ff */
[----:B------:R-:W1:Y:S02]  /*02c0*/  LDCU UR21, c[0x0][0x39c] ;  /* 0x00007380ff1577ac */ /* 0x000e640008000800 */
[----:B------:R-:W-:Y:S01]  /*02d0*/  IMAD.MOV.U32 R28, RZ, RZ, RZ ;  /* 0x000000ffff1c7224 */ /* 0x000fe200078e00ff */
[----:B------:R-:W-:Y:S01]  /*02e0*/  IADD3 R2, P0, PT, R7, R16, RZ ;  /* 0x0000001007027210 */ /* 0x000fe20007f1e0ff */
[----:B------:R-:W-:Y:S01]  /*02f0*/  IMAD.SHL.U32 R7, R3, 0x10, RZ ;  /* 0x0000001003077824 */ /* 0x000fe200078e00ff */
[----:B------:R-:W2:Y:S01]  /*0300*/  LDCU UR22, c[0x0][0x3a8] ;  /* 0x00007500ff1677ac */ /* 0x000ea20008000800 */
[----:B------:R-:W-:-:S02]  /*0310*/  IMAD.MOV.U32 R15, RZ, RZ, RZ ;  /* 0x000000ffff0f7224 */ /* 0x000fc400078e00ff */
[----:B------:R-:W-:Y:S01]  /*0320*/  IMAD.X R0, R17, 0x1, R19, P0 ;  /* 0x0000000111007824 */ /* 0x000fe200000e0613 */
[----:B------:R-:W3:Y:S01]  /*0330*/  LDCU UR16, c[0x0][0x3a4] ;  /* 0x00007480ff1077ac */ /* 0x000ee20008000800 */
[----:B------:R-:W4:Y:S01]  /*0340*/  LDCU.64 UR18, c[0x0][0x388] ;  /* 0x00007100ff1277ac */ /* 0x000f220008000a00 */
[----:B------:R-:W-:Y:S02]  /*0350*/  UIADD3 UR7, UPT, UPT, UR5, UR8, URZ ;  /* 0x0000000805077290 */ /* 0x000fe4000fffe0ff */
[----:B------:R-:W-:Y:S01]  /*0360*/  ULEA.HI UR6, UR6, 0x1, URZ, 0x1c ;  /* 0x0000000106067891 */ /* 0x000fe2000f8fe0ff */
[----:B------:R-:W-:Y:S11]  /*0370*/  BRA.U !UP0, `(.L_x_1) ;  /* 0x0000000d08487547 */ /* 0x000ff6000b800000 */
[----:B------:R-:W5:Y:S01]  /*0380*/  LDCU.64 UR8, c[0x0][0x380] ;  /* 0x00007000ff0877ac */ /* 0x000f620008000a00 */
[----:B------:R-:W-:Y:S01]  /*0390*/  IMAD R7, R7, UR14, RZ ;  /* 0x0000000e07077c24 */ /* 0x000fe2000f8e02ff */
[----:B------:R-:W-:Y:S01]  /*03a0*/  BSSY.RECONVERGENT B0, `(.L_x_2) ;  /* 0x00000ce000007945 */ /* 0x000fe20003800200 */
[C---:B------:R-:W-:Y:S01]  /*03b0*/  IMAD R33, R5.reuse, 0x30, RZ ;  /* 0x0000003005217824 */ /* 0x040fe200078e02ff */
[----:B------:R-:W-:Y:S01]  /*03c0*/  ULOP3.LUT UR6, UR6, 0x1ffffffc, URZ, 0xc0, !UPT ;  /* 0x1ffffffc06067892 */ /* 0x000fe2000f8ec0ff */
[----:B------:R-:W-:Y:S01]  /*03d0*/  IMAD.SHL.U32 R31, R5, 0x20, RZ ;  /* 0x00000020051f7824 */ /* 0x000fe200078e00ff */
[----:B------:R-:W-:Y:S01]  /*03e0*/  IADD3 R7, P0, PT, R7, UR4, RZ ;  /* 0x0000000407077c10 */ /* 0x000fe2000ff1e0ff */
[----:B------:R-:W-:Y:S01]  /*03f0*/  IMAD.SHL.U32 R29, R5, 0x10, RZ ;  /* 0x00000010051d7824 */ /* 0x000fe200078e00ff */
[----:B------:R-:W-:Y:S01]  /*0400*/  UIADD3 UR6, UPT, UPT, -UR6, URZ, URZ ;  /* 0x000000ff06067290 */ /* 0x000fe2000fffe1ff */
[----:B------:R-:W-:Y:S01]  /*0410*/  IMAD.MOV.U32 R20, RZ, RZ, RZ ;  /* 0x000000ffff147224 */ /* 0x000fe200078e00ff */
[----:B------:R-:W-:Y:S01]  /*0420*/  CS2R R14, SRZ ;  /* 0x00000000000e7805 */ /* 0x000fe2000001ff00 */
[----:B------:R-:W-:Y:S01]  /*0430*/  IMAD.X R22, RZ, RZ, UR7, P0 ;  /* 0x00000007ff167e24 */ /* 0x000fe200080e06ff */
[----:B------:R-:W-:-:S02]  /*0440*/  CS2R R12, SRZ ;  /* 0x00000000000c7805 */ /* 0x000fc4000001ff00 */
[----:B------:R-:W-:Y:S02]  /*0450*/  CS2R R10, SRZ ;  /* 0x00000000000a7805 */ /* 0x000fe4000001ff00 */
[----:B------:R-:W-:Y:S01]  /*0460*/  CS2R R8, SRZ ;  /* 0x0000000000087805 */ /* 0x000fe2000001ff00 */
[----:B------:R-:W-:Y:S01]  /*0470*/  IMAD.U32 R23, RZ, RZ, UR6 ;  /* 0x00000006ff177e24 */ /* 0x000fe2000f8e00ff */
[----:B------:R-:W0:Y:S01]  /*0480*/  LDCU UR17, c[0x0][0x39c] ;  /* 0x00007380ff1177ac */ /* 0x000e220008000800 */
[C---:B-----5:R-:W-:Y:S01]  /*0490*/  LEA R21, P0, R7.reuse, UR8, 0x1 ;  /* 0x0000000807157c11 */ /* 0x060fe2000f8008ff */
[----:B------:R-:W0:Y:S03]  /*04a0*/  LDCU UR20, c[0x0][0x3a8] ;  /* 0x00007500ff1477ac */ /* 0x000e260008000800 */
[----:B------:R-:W-:Y:S01]  /*04b0*/  LEA.HI.X R22, R7, UR9, R22, 0x1, P0 ;  /* 0x0000000907167c11 */ /* 0x000fe200080f0c16 */
[----:B------:R-:W-:Y:S01]  /*04c0*/  IMAD.MOV.U32 R7, RZ, RZ, RZ ;  /* 0x000000ffff077224 */ /* 0x000fe200078e00ff */
[----:B------:R-:W0:Y:S07]  /*04d0*/  LDCU.64 UR8, c[0x0][0x388] ;  /* 0x00007100ff0877ac */ /* 0x000e2e0008000a00 */
.L_x_7:
[----:B------:R-:W5:Y:S01]  /*04e0*/  LDC R17, c[0x0][0x3a4] ;  /* 0x0000e900ff117b82 */ /* 0x000f620000000800 */
[C---:B------:R-:W-:Y:S02]  /*04f0*/  VIADD R5, R20.reuse, 0x10 ;  /* 0x0000001014057836 */ /* 0x040fe40000000000 */
[C---:B------:R-:W-:Y:S02]  /*0500*/  VIADD R6, R20.reuse, 0x20 ;  /* 0x0000002014067836 */ /* 0x040fe40000000000 */
[----:B------:R-:W-:Y:S02]  /*0510*/  VIADD R16, R20, 0x30 ;  /* 0x0000003014107836 */ /* 0x000fe40000000000 */
[C---:B------:R-:W-:Y:S02]  /*0520*/  IMAD.SHL.U32 R19, R3.reuse, 0x10, RZ ;  /* 0x0000001003137824 */ /* 0x040fe400078e00ff */
[----:B------:R-:W-:Y:S02]  /*0530*/  IMAD.SHL.U32 R25, R3, 0x10, RZ ;  /* 0x0000001003197824 */ /* 0x000fe400078e00ff */
[----:B------:R-:W-:-:S02]  /*0540*/  IMAD.SHL.U32 R18, R4, 0x10, RZ ;  /* 0x0000001004127824 */ /* 0x000fc400078e00ff */
[C---:B------:R-:W-:Y:S02]  /*0550*/  IMAD.SHL.U32 R24, R4.reuse, 0x10, RZ ;  /* 0x0000001004187824 */ /* 0x040fe400078e00ff */
[----:B------:R-:W-:Y:S01]  /*0560*/  IMAD.SHL.U32 R26, R4, 0x10, RZ ;  /* 0x00000010041a7824 */ /* 0x000fe200078e00ff */
[-C--:B-----5:R-:W-:Y:S01]  /*0570*/  ISETP.GE.AND P2, PT, R5, R17.reuse, PT ;  /* 0x000000110500720c */ /* 0x0a0fe20003f46270 */
[----:B------:R-:W-:Y:S01]  /*0580*/  IMAD.SHL.U32 R5, R3, 0x10, RZ ;  /* 0x0000001003057824 */ /* 0x000fe200078e00ff */
[-C--:B------:R-:W-:Y:S01]  /*0590*/  ISETP.GE.AND P0, PT, R6, R17.reuse, PT ;  /* 0x000000110600720c */ /* 0x080fe20003f06270 */
[----:B0-----:R-:W-:Y:S01]  /*05a0*/  IMAD.U32 R6, RZ, RZ, UR17 ;  /* 0x00000011ff067e24 */ /* 0x001fe2000f8e00ff */
[-C--:B------:R-:W-:Y:S02]  /*05b0*/  ISETP.GE.AND P3, PT, R20, R17.reuse, PT ;  /* 0x000000111400720c */ /* 0x080fe40003f66270 */
[----:B------:R-:W-:Y:S01]  /*05c0*/  ISETP.GE.AND P1, PT, R16, R17, PT ;  /* 0x000000111000720c */ /* 0x000fe20003f26270 */
[----:B------:R-:W-:Y:S01]  /*05d0*/  IMAD.SHL.U32 R16, R4, 0x10, RZ ;  /* 0x0000001004107824 */ /* 0x000fe200078e00ff */
[-C--:B------:R-:W-:Y:S01]  /*05e0*/  ISETP.GE.OR P3, PT, R5, R6.reuse, P3 ;  /* 0x000000060500720c */ /* 0x080fe20001f66670 */
[----:B------:R-:W-:Y:S01]  /*05f0*/  IMAD.U32 R5, RZ, RZ, UR20 ;  /* 0x00000014ff057e24 */ /* 0x000fe2000f8e00ff */
[-C--:B------:R-:W-:Y:S01]  /*0600*/  ISETP.GE.OR P0, PT, R19, R6.reuse, P0 ;  /* 0x000000061300720c */ /* 0x080fe20000706670 */
[----:B------:R-:W-:Y:S01]  /*0610*/  IMAD.SHL.U32 R17, R3, 0x10, RZ ;  /* 0x0000001003117824 */ /* 0x000fe200078e00ff */
[----:B------:R-:W-:-:S02]  /*0620*/  ISETP.GE.OR P1, PT, R25, R6, P1 ;  /* 0x000000061900720c */ /* 0x000fc40000f26670 */
[-C--:B------:R-:W-:Y:S02]  /*0630*/  ISETP.GE.OR P3, PT, R16, R5.reuse, P3 ;  /* 0x000000051000720c */ /* 0x080fe40001f66670 */
[----:B------:R-:W-:Y:S02]  /*0640*/  ISETP.GE.OR P2, PT, R17, R6, P2 ;  /* 0x000000061100720c */ /* 0x000fe40001746670 */
[-C--:B------:R-:W-:Y:S02]  /*0650*/  ISETP.GE.OR P0, PT, R24, R5.reuse, P0 ;  /* 0x000000051800720c */ /* 0x080fe40000706670 */
[-C--:B------:R-:W-:Y:S02]  /*0660*/  ISETP.GE.OR P2, PT, R18, R5.reuse, P2 ;  /* 0x000000051200720c */ /* 0x080fe40001746670 */
[----:B------:R-:W-:-:S05]  /*0670*/  ISETP.GE.OR P1, PT, R26, R5, P1 ;  /* 0x000000051a00720c */ /* 0x000fca0000f26670 */
[----:B------:R-:W-:Y:S08]  /*0680*/  @P3 BRA `(.L_x_3) ;  /* 0x0000000000943947 */ /* 0x000ff00003800000 */
[----:B------:R-:W0:Y:S01]  /*0690*/  S2R R27, SR_LANEID ;  /* 0x00000000001b7919 */ /* 0x000e220000000000 */
[----:B------:R-:W5:Y:S01]  /*06a0*/  LDC R28, c[0x0][0x3a0] ;  /* 0x0000e800ff1c7b82 */ /* 0x000f620000000800 */
[----:B------:R-:W-:Y:S01]  /*06b0*/  SHF.R.U32.HI R25, RZ, 0x1, R5 ;  /* 0x00000001ff197819 */ /* 0x000fe20000011605 */
[----:B------:R-:W1:Y:S01]  /*06c0*/  S2R R17, SR_LANEID ;  /* 0x0000000000117919 */ /* 0x000e620000000000 */
[----:B------:R-:W-:-:S04]  /*06d0*/  IADD3 R35, P3, PT, R7, R2, RZ ;  /* 0x0000000207237210 */ /* 0x000fc80007f7e0ff */
[----:B------:R-:W-:Y:S02]  /*06e0*/  LEA.HI.X.SX32 R18, R7, R0, 0x1, P3 ;  /* 0x0000000007127211 */ /* 0x000fe400018f0eff */
[----:B------:R-:W-:-:S04]  /*06f0*/  LEA R19, P3, R35, UR8, 0x1 ;  /* 0x0000000823137c11 */ /* 0x000fc8000f8608ff */
[----:B------:R-:W-:Y:S02]  /*0700*/  LEA.HI.X R35, R35, UR9, R18, 0x1, P3 ;  /* 0x0000000923237c11 */ /* 0x000fe400098f0c12 */
[----:B0-----:R-:W-:Y:S02]  /*0710*/  LOP3.LUT R16, R27, 0x3, RZ, 0xc0, !PT ;  /* 0x000000031b107812 */ /* 0x001fe400078ec0ff */
[----:B-1----:R-:W-:Y:S01]  /*0720*/  SHF.R.U32.HI R24, RZ, 0x2, R17 ;  /* 0x00000002ff187819 */ /* 0x002fe20000011611 */
[----:B------:R-:W-:-:S04]  /*0730*/  IMAD.MOV.U32 R17, RZ, RZ, RZ ;  /* 0x000000ffff117224 */ /* 0x000fc800078e00ff */
[----:B------:R-:W-:-:S03]  /*0740*/  IMAD.WIDE.U32 R24, R24, R25, R16 ;  /* 0x0000001918187225 */ /* 0x000fc600078e0010 */
[----:B------:R-:W-:-:S04]  /*0750*/  LEA R18, P3, R24, R19, 0x2 ;  /* 0x0000001318127211 */ /* 0x000fc800078610ff */
[----:B------:R-:W-:-:S03]  /*0760*/  LEA.HI.X R19, R24, R35, R25, 0x2, P3 ;  /* 0x0000002318137211 */ /* 0x000fc600018f1419 */
[----:B------:R-:W-:Y:S01]  /*0770*/  IMAD.WIDE.U32 R34, R5, 0x10, R18 ;  /* 0x0000001005227825 */ /* 0x000fe200078e0012 */
[----:B------:R-:W-:Y:S01]  /*0780*/  SHF.R.U32.HI R37, RZ, 0x2, R27 ;  /* 0x00000002ff257819 */ /* 0x000fe2000001161b */
[----:B------:R-:W2:Y:S01]  /*0790*/  LDG.E R24, desc[UR10][R18.64] ;  /* 0x0000000a12187981 */ /* 0x000ea2000c1e1900 */
[----:B-----5:R-:W-:-:S03]  /*07a0*/  SHF.R.U32.HI R30, RZ, 0x1, R28 ;  /* 0x00000001ff1e7819 */ /* 0x020fc6000001161c */
[----:B------:R-:W5:Y:S04]  /*07b0*/  LDG.E R26, desc[UR10][R18.64+0x10] ;  /* 0x0000100a121a7981 */ /* 0x000f68000c1e1900 */
[----:B------:R-:W3:Y:S04]  /*07c0*/  LDG.E R25, desc[UR10][R34.64] ;  /* 0x0000000a22197981 */ /* 0x000ee8000c1e1900 */
[----:B------:R0:W4:Y:S01]  /*07d0*/  LDG.E R27, desc[UR10][R34.64+0x10] ;  /* 0x0000100a221b7981 */ /* 0x000122000c1e1900 */
[----:B------:R-:W-:-:S03]  /*07e0*/  IMAD.WIDE.U32 R16, R37, R30, R16 ;  /* 0x0000001e25107225 */ /* 0x000fc600078e0010 */
[----:B------:R-:W-:-:S04]  /*07f0*/  LEA R36, P3, R16, R21, 0x2 ;  /* 0x0000001510247211 */ /* 0x000fc800078610ff */
[----:B------:R-:W-:-:S03]  /*0800*/  LEA.HI.X R37, R16, R22, R17, 0x2, P3 ;  /* 0x0000001610257211 */ /* 0x000fc600018f1411 */
[----:B0-----:R-:W-:Y:S02]  /*0810*/  IMAD.WIDE.U32 R34, R28, 0x10, R36 ;  /* 0x000000101c227825 */ /* 0x001fe400078e0024 */
[----:B------:R-:W4:Y:S04]  /*0820*/  LDG.E R16, desc[UR10][R36.64] ;  /* 0x0000000a24107981 */ /* 0x000f28000c1e1900 */
[----:B------:R-:W4:Y:S04]  /*0830*/  LDG.E R18, desc[UR10][R36.64+0x10] ;  /* 0x0000100a24127981 */ /* 0x000f28000c1e1900 */
[----:B------:R-:W4:Y:S04]  /*0840*/  LDG.E R17, desc[UR10][R34.64] ;  /* 0x0000000a22117981 */ /* 0x000f28000c1e1900 */
[----:B------:R-:W4:Y:S01]  /*0850*/  LDG.E R19, desc[UR10][R34.64+0x10] ;  /* 0x0000100a22137981 */ /* 0x000f22000c1e1900 */
[----:B------:R-:W-:Y:S05]  /*0860*/  WARPSYNC.ALL ;  /* 0x0000000000007948 */ /* 0x000fea0003800000 */
[----:B--2---:R-:W-:Y:S04]  /*0870*/  MOVM.16.MT88 R24, R24 ;  /* 0x000000001818723a */ /* 0x004fe80000000000 */
[----:B-----5:R-:W-:Y:S04]  /*0880*/  MOVM.16.MT88 R26, R26 ;  /* 0x000000001a1a723a */ /* 0x020fe80000000000 */
[----:B---3--:R-:W0:Y:S04]  /*0890*/  MOVM.16.MT88 R25, R25 ;  /* 0x000000001919723a */ /* 0x008e280000000000 */
[----:B----4-:R-:W1:Y:S01]  /*08a0*/  MOVM.16.MT88 R27, R27 ;  /* 0x000000001b1b723a */ /* 0x010e620000000000 */
[C---:B0-----:R-:W-:Y:S08]  /*08b0*/  HMMA.16816.F32 R8, R16.reuse, R24, R8 ;  /* 0x000000181008723c */ /* 0x041ff00000001808 */
[----:B-1----:R-:W-:-:S15]  /*08c0*/  HMMA.16816.F32 R12, R16, R26, R12 ;  /* 0x0000001a100c723c */ /* 0x002fde000000180c */
[----:B------:R-:W-:-:S05]  /*08d0*/  NOP ;  /* 0x0000000000007918 */ /* 0x000fca0000000000 */
.L_x_3:
[----:B------:R-:W-:Y:S05]  /*08e0*/  @P2 BRA `(.L_x_4) ;  /* 0x0000000000942947 */ /* 0x000fea0003800000 */
        /* <DEDUP_REMOVED lines=37> */
.L_x_4:
        /* <DEDUP_REMOVED lines=38> */
.L_x_5:
[----:B------:R-:W-:Y:S05]  /*0da0*/  @P1 BRA `(.L_x_6) ;  /* 0x00000000008c1947 */ /* 0x000fea0003800000 */
[----:B------:R-:W0:Y:S01]  /*0db0*/  S2R R37, SR_LANEID ;  /* 0x0000000000257919 */ /* 0x000e220000000000 */
[----:B------:R-:W5:Y:S01]  /*0dc0*/  LDC R28, c[0x0][0x3a0] ;  /* 0x0000e800ff1c7b82 */ /* 0x000f620000000800 */
[----:B------:R-:W-:Y:S01]  /*0dd0*/  SHF.R.U32.HI R24, RZ, 0x1, R5 ;  /* 0x00000001ff187819 */ /* 0x000fe20000011605 */
[----:B------:R-:W-:Y:S01]  /*0de0*/  IMAD.MOV.U32 R17, RZ, RZ, RZ ;  /* 0x000000ffff117224 */ /* 0x000fe200078e00ff */
[----:B------:R-:W-:-:S04]  /*0df0*/  IADD3 R27, P0, PT, R33, R2, RZ ;  /* 0x00000002211b7210 */ /* 0x000fc80007f1e0ff */
[----:B------:R-:W-:Y:S02]  /*0e00*/  LEA.HI.X.SX32 R18, R33, R0, 0x1, P0 ;  /* 0x0000000021127211 */ /* 0x000fe400000f0eff */
[----:B------:R-:W-:-:S04]  /*0e10*/  LEA R19, P0, R27, UR8, 0x1 ;  /* 0x000000081b137c11 */ /* 0x000fc8000f8008ff */
[----:B------:R-:W-:Y:S02]  /*0e20*/  LEA.HI.X R27, R27, UR9, R18, 0x1, P0 ;  /* 0x000000091b1b7c11 */ /* 0x000fe400080f0c12 */
[----:B0-----:R-:W-:Y:S02]  /*0e30*/  LOP3.LUT R16, R37, 0x3, RZ, 0xc0, !PT ;  /* 0x0000000325107812 */ /* 0x001fe400078ec0ff */
[----:B------:R-:W-:-:S05]  /*0e40*/  SHF.R.U32.HI R37, RZ, 0x2, R37 ;  /* 0x00000002ff257819 */ /* 0x000fca0000011625 */
[----:B------:R-:W-:-:S03]  /*0e50*/  IMAD.WIDE.U32 R24, R37, R24, R16 ;  /* 0x0000001825187225 */ /* 0x000fc600078e0010 */
[----:B------:R-:W-:-:S04]  /*0e60*/  LEA R18, P0, R24, R19, 0x2 ;  /* 0x0000001318127211 */ /* 0x000fc800078010ff */
[----:B------:R-:W-:-:S03]  /*0e70*/  LEA.HI.X R19, R24, R27, R25, 0x2, P0 ;  /* 0x0000001b18137211 */ /* 0x000fc600000f1419 */
[----:B------:R-:W-:Y:S02]  /*0e80*/  IMAD.WIDE.U32 R34, R5, 0x10, R18 ;  /* 0x0000001005227825 */ /* 0x000fe400078e0012 */
        /* <DEDUP_REMOVED lines=17> */
[----:B----4-:R-:W2:Y:S01]  /*0fa0*/  MOVM.16.MT88 R27, R27 ;  /* 0x000000001b1b723a */ /* 0x010ea20000000000 */
[C---:B0-----:R-:W-:Y:S08]  /*0fb0*/  HMMA.16816.F32 R8, R16.reuse, R24, R8 ;  /* 0x000000181008723c */ /* 0x041ff00000001808 */
[----:B--2---:R-:W-:-:S15]  /*0fc0*/  HMMA.16816.F32 R12, R16, R26, R12 ;  /* 0x0000001a100c723c */ /* 0x004fde000000180c */
[----:B------:R-:W-:-:S05]  /*0fd0*/  NOP ;  /* 0x0000000000007918 */ /* 0x000fca0000000000 */
.L_x_6:
[----:B------:R-:W-:Y:S01]  /*0fe0*/  VIADD R23, R23, 0x4 ;  /* 0x0000000417177836 */ /* 0x000fe20000000000 */
[----:B------:R-:W-:Y:S01]  /*0ff0*/  IADD3 R21, P1, PT, R21, 0x80, RZ ;  /* 0x0000008015157810 */ /* 0x000fe20007f3e0ff */
[----:B------:R-:W-:Y:S02]  /*1000*/  VIADD R20, R20, 0x40 ;  /* 0x0000004014147836 */ /* 0x000fe40000000000 */
[----:B------:R-:W-:Y:S01]  /*1010*/  IMAD R33, R5, 0x40, R33 ;  /* 0x0000004005217824 */ /* 0x000fe200078e0221 */
[----:B------:R-:W-:Y:S01]  /*1020*/  ISETP.NE.AND P0, PT, R23, RZ, PT ;  /* 0x000000ff1700720c */ /* 0x000fe20003f05270 */
[C---:B------:R-:W-:Y:S02]  /*1030*/  IMAD R31, R5.reuse, 0x40, R31 ;  /* 0x00000040051f7824 */ /* 0x040fe400078e021f */
[C---:B------:R-:W-:Y:S02]  /*1040*/  IMAD R29, R5.reuse, 0x40, R29 ;  /* 0x00000040051d7824 */ /* 0x040fe400078e021d */
[----:B------:R-:W-:-:S02]  /*1050*/  IMAD R7, R5, 0x40, R7 ;  /* 0x0000004005077824 */ /* 0x000fc400078e0207 */
[----:B------:R-:W-:-:S06]  /*1060*/  IMAD.X R22, RZ, RZ, R22, P1 ;  /* 0x000000ffff167224 */ /* 0x000fcc00008e0616 */
[----:B------:R-:W-:Y:S05]  /*1070*/  @P0 BRA `(.L_x_7) ;  /* 0xfffffff400180947 */ /* 0x000fea000383ffff */
[----:B-1234-:R-:W-:Y:S05]  /*1080*/  BSYNC.RECONVERGENT B0 ;  /* 0x0000000000007941 */ /* 0x01efea0003800200 */
.L_x_2:
[----:B------:R-:W-:-:S07]  /*1090*/  IMAD.MOV.U32 R28, RZ, RZ, R20 ;  /* 0x000000ffff1c7224 */ /* 0x000fce00078e0014 */
.L_x_1:
[----:B------:R-:W5:Y:S01]  /*10a0*/  LDCU UR6, c[0x0][0x3a0] ;  /* 0x00007400ff0677ac */ /* 0x000f620008000800 */
[----:B------:R-:W-:Y:S01]  /*10b0*/  BSSY.RECONVERGENT B0, `(.L_x_0) ;  /* 0x0000042000007945 */ /* 0x000fe20003800200 */
[----:B-----5:R-:W-:-:S04]  /*10c0*/  UIADD3 UR6, UPT, UPT, UR6, -0x1, URZ ;  /* 0xffffffff06067890 */ /* 0x020fc8000fffe0ff */
[----:B------:R-:W-:-:S04]  /*10d0*/  ULEA.HI UR6, UR6, 0x1, URZ, 0x1c ;  /* 0x0000000106067891 */ /* 0x000fc8000f8fe0ff */
[----:B------:R-:W-:-:S04]  /*10e0*/  ULOP3.LUT UR6, UR6, 0x3, URZ, 0xc0, !UPT ;  /* 0x0000000306067892 */ /* 0x000fc8000f8ec0ff */
[----:B------:R-:W-:-:S09]  /*10f0*/  UISETP.NE.AND UP0, UPT, UR6, URZ, UPT ;  /* 0x000000ff0600728c */ /* 0x000fd2000bf05270 */
[----:B------:R-:W-:Y:S05]  /*1100*/  BRA.U !UP0, `(.L_x_8) ;  /* 0x0000000108f07547 */ /* 0x000fea000b800000 */
[----:B------:R-:W5:Y:S01]  /*1110*/  LDCU UR12, c[0x0][0x3a0] ;  /* 0x00007400ff0c77ac */ /* 0x000f620008000800 */
[----:B------:R-:W-:Y:S02]  /*1120*/  IMAD.SHL.U32 R23, R3, 0x10, RZ ;  /* 0x0000001003177824 */ /* 0x000fe400078e00ff */
[----:B------:R-:W-:Y:S01]  /*1130*/  IMAD R21, R28, R5, RZ ;  /* 0x000000051c157224 */ /* 0x000fe200078e02ff */
[----:B------:R-:W0:Y:S01]  /*1140*/  LDCU.64 UR14, c[0x0][0x380] ;  /* 0x00007000ff0e77ac */ /* 0x000e220008000a00 */
[----:B------:R-:W-:-:S06]  /*1150*/  UIADD3 UR6, UPT, UPT, -UR6, URZ, URZ ;  /* 0x000000ff06067290 */ /* 0x000fcc000fffe1ff */
[----:B------:R-:W-:Y:S02]  /*1160*/  IMAD.U32 R20, RZ, RZ, UR6 ;  /* 0x00000006ff147e24 */ /* 0x000fe4000f8e00ff */
[----:B-----5:R-:W-:-:S05]  /*1170*/  IMAD R7, R23, UR12, RZ ;  /* 0x0000000c17077c24 */ /* 0x020fca000f8e02ff */
[----:B------:R-:W-:-:S04]  /*1180*/  IADD3 R22, P0, P1, R7, UR4, R28 ;  /* 0x0000000407167c10 */ /* 0x000fc8000f91e01c */
[----:B0-----:R-:W-:Y:S02]  /*1190*/  LEA R7, P2, R22, UR14, 0x1 ;  /* 0x0000000e16077c11 */ /* 0x001fe4000f8408ff */
[----:B------:R-:W-:-:S04]  /*11a0*/  IADD3.X R17, PT, PT, RZ, UR7, RZ, P0, P1 ;  /* 0x00000007ff117c10 */ /* 0x000fc800087e24ff */
[----:B------:R-:W-:-:S07]  /*11b0*/  LEA.HI.X R22, R22, UR15, R17, 0x1, P2 ;  /* 0x0000000f16167c11 */ /* 0x000fce00090f0c11 */
.L_x_10:
[----:B-1----:R-:W-:Y:S01]  /*11c0*/  IMAD.U32 R6, RZ, RZ, UR21 ;  /* 0x00000015ff067e24 */ /* 0x002fe2000f8e00ff */
[----:B---3--:R-:W-:Y:S01]  /*11d0*/  ISETP.GE.AND P0, PT, R28, UR16, PT ;  /* 0x000000101c007c0c */ /* 0x008fe2000bf06270 */
[----:B------:R-:W-:Y:S02]  /*11e0*/  IMAD.SHL.U32 R16, R4, 0x10, RZ ;  /* 0x0000001004107824 */ /* 0x000fe400078e00ff */
[----:B--2---:R-:W-:Y:S01]  /*11f0*/  IMAD.U32 R5, RZ, RZ, UR22 ;  /* 0x00000016ff057e24 */ /* 0x004fe2000f8e00ff */
[----:B------:R-:W-:Y:S01]  /*1200*/  ISETP.GE.OR P0, PT, R23, R6, P0 ;  /* 0x000000061700720c */ /* 0x000fe20000706670 */
[----:B------:R-:W-:-:S03]  /*1210*/  VIADD R20, R20, 0x1 ;  /* 0x0000000114147836 */ /* 0x000fc60000000000 */
[----:B------:R-:W-:Y:S02]  /*1220*/  ISETP.GE.OR P0, PT, R16, R5, P0 ;  /* 0x000000051000720c */ /* 0x000fe40000706670 */
[----:B------:R-:W-:-:S11]  /*1230*/  ISETP.NE.AND P1, PT, R20, RZ, PT ;  /* 0x000000ff1400720c */ /* 0x000fd60003f25270 */
[----:B------:R-:W-:Y:S05]  /*1240*/  @P0 BRA `(.L_x_9) ;  /* 0x00000000008c0947 */ /* 0x000fea0003800000 */
[----:B------:R-:W0:Y:S01]  /*1250*/  S2R R29, SR_LANEID ;  /* 0x00000000001d7919 */ /* 0x000e220000000000 */
[----:B------:R-:W1:Y:S01]  /*1260*/  LDC R31, c[0x0][0x3a0] ;  /* 0x0000e800ff1f7b82 */ /* 0x000e620000000800 */
[----:B------:R-:W-:Y:S01]  /*1270*/  SHF.R.U32.HI R18, RZ, 0x1, R5 ;  /* 0x00000001ff127819 */ /* 0x000fe20000011605 */
[----:B------:R-:W-:Y:S01]  /*1280*/  IMAD.MOV.U32 R17, RZ, RZ, RZ ;  /* 0x000000ffff117224 */ /* 0x000fe200078e00ff */
[----:B------:R-:W-:-:S04]  /*1290*/  IADD3 R25, P0, PT, R21, R2, RZ ;  /* 0x0000000215197210 */ /* 0x000fc80007f1e0ff */
[----:B------:R-:W-:Y:S02]  /*12a0*/  LEA.HI.X.SX32 R24, R21, R0, 0x1, P0 ;  /* 0x0000000015187211 */ /* 0x000fe400000f0eff */
[----:B----4-:R-:W-:-:S04]  /*12b0*/  LEA R37, P0, R25, UR18, 0x1 ;  /* 0x0000001219257c11 */ /* 0x010fc8000f8008ff */
[----:B------:R-:W-:Y:S02]  /*12c0*/  LEA.HI.X R25, R25, UR19, R24, 0x1, P0 ;  /* 0x0000001319197c11 */ /* 0x000fe400080f0c18 */
[----:B0-----:R-:W-:Y:S02]  /*12d0*/  LOP3.LUT R16, R29, 0x3, RZ, 0xc0, !PT ;  /* 0x000000031d107812 */ /* 0x001fe400078ec0ff */
[----:B------:R-:W-:-:S05]  /*12e0*/  SHF.R.U32.HI R29, RZ, 0x2, R29 ;  /* 0x00000002ff1d7819 */ /* 0x000fca000001161d */
[----:B------:R-:W-:-:S03]  /*12f0*/  IMAD.WIDE.U32 R18, R29, R18, R16 ;  /* 0x000000121d127225 */ /* 0x000fc600078e0010 */
[----:B------:R-:W-:-:S04]  /*1300*/  LEA R36, P0, R18, R37, 0x2 ;  /* 0x0000002512247211 */ /* 0x000fc800078010ff */
[----:B------:R-:W-:Y:S02]  /*1310*/  LEA.HI.X R37, R18, R25, R19, 0x2, P0 ;  /* 0x0000001912257211 */ /* 0x000fe400000f1413 */
[----:B-1----:R-:W-:Y:S01]  /*1320*/  SHF.R.U32.HI R18, RZ, 0x1, R31 ;  /* 0x00000001ff127819 */ /* 0x002fe2000001161f */
[----:B------:R-:W-:Y:S02]  /*1330*/  IMAD.WIDE.U32 R34, R5, 0x10, R36 ;  /* 0x0000001005227825 */ /* 0x000fe400078e0024 */
[----:B------:R-:W2:Y:S04]  /*1340*/  LDG.E R24, desc[UR10][R36.64] ;  /* 0x0000000a24187981 */ /* 0x000ea8000c1e1900 */
[----:B------:R-:W3:Y:S04]  /*1350*/  LDG.E R26, desc[UR10][R36.64+0x10] ;  /* 0x0000100a241a7981 */ /* 0x000ee8000c1e1900 */
[----:B------:R-:W4:Y:S04]  /*1360*/  LDG.E R25, desc[UR10][R34.64] ;  /* 0x0000000a22197981 */ /* 0x000f28000c1e1900 */
[----:B------:R-:W5:Y:S01]  /*1370*/  LDG.E R27, desc[UR10][R34.64+0x10] ;  /* 0x0000100a221b7981 */ /* 0x000f62000c1e1900 */
[----:B------:R-:W-:-:S03]  /*1380*/  IMAD.WIDE.U32 R16, R29, R18, R16 ;  /* 0x000000121d107225 */ /* 0x000fc600078e0010 */
[----:B------:R-:W-:-:S04]  /*1390*/  LEA R32, P0, R16, R7, 0x2 ;  /* 0x0000000710207211 */ /* 0x000fc800078010ff */
[----:B------:R-:W-:-:S03]  /*13a0*/  LEA.HI.X R33, R16, R22, R17, 0x2, P0 ;  /* 0x0000001610217211 */ /* 0x000fc600000f1411 */
[----:B------:R-:W-:Y:S02]  /*13b0*/  IMAD.WIDE.U32 R30, R31, 0x10, R32 ;  /* 0x000000101f1e7825 */ /* 0x000fe400078e0020 */
[----:B------:R-:W5:Y:S04]  /*13c0*/  LDG.E R16, desc[UR10][R32.64] ;  /* 0x0000000a20107981 */ /* 0x000f68000c1e1900 */
[----:B------:R-:W5:Y:S04]  /*13d0*/  LDG.E R18, desc[UR10][R32.64+0x10] ;  /* 0x0000100a20127981 */ /* 0x000f68000c1e1900 */
[----:B------:R-:W5:Y:S04]  /*13e0*/  LDG.E R17, desc[UR10][R30.64] ;  /* 0x0000000a1e117981 */ /* 0x000f68000c1e1900 */
[----:B------:R-:W5:Y:S01]  /*13f0*/  LDG.E R19, desc[UR10][R30.64+0x10] ;  /* 0x0000100a1e137981 */ /* 0x000f62000c1e1900 */
[----:B------:R-:W-:Y:S05]  /*1400*/  WARPSYNC.ALL ;  /* 0x0000000000007948 */ /* 0x000fea0003800000 */
[----:B--2---:R-:W-:Y:S04]  /*1410*/  MOVM.16.MT88 R24, R24 ;  /* 0x000000001818723a */ /* 0x004fe80000000000 */
[----:B---3--:R-:W-:Y:S04]  /*1420*/  MOVM.16.MT88 R26, R26 ;  /* 0x000000001a1a723a */ /* 0x008fe80000000000 */
[----:B----4-:R-:W0:Y:S04]  /*1430*/  MOVM.16.MT88 R25, R25 ;  /* 0x000000001919723a */ /* 0x010e280000000000 */
[----:B-----5:R-:W1:Y:S01]  /*1440*/  MOVM.16.MT88 R27, R27 ;  /* 0x000000001b1b723a */ /* 0x020e620000000000 */
[C---:B0-----:R-:W-:Y:S08]  /*1450*/  HMMA.16816.F32 R8, R16.reuse, R24, R8 ;  /* 0x000000181008723c */ /* 0x041ff00000001808 */
[----:B-1----:R-:W-:-:S15]  /*1460*/  HMMA.16816.F32 R12, R16, R26, R12 ;  /* 0x0000001a100c723c */ /* 0x002fde000000180c */
[----:B------:R-:W-:-:S05]  /*1470*/  NOP ;  /* 0x0000000000007918 */ /* 0x000fca0000000000 */
.L_x_9:
[----:B------:R-:W-:Y:S01]  /*1480*/  IADD3 R7, P0, PT, R7, 0x20, RZ ;  /* 0x0000002007077810 */ /* 0x000fe20007f1e0ff */
[----:B------:R-:W-:Y:S02]  /*1490*/  VIADD R28, R28, 0x10 ;  /* 0x000000101c1c7836 */ /* 0x000fe40000000000 */
[----:B------:R-:W-:Y:S02]  /*14a0*/  IMAD R21, R5, 0x10, R21 ;  /* 0x0000001005157824 */ /* 0x000fe400078e0215 */
[----:B------:R-:W-:Y:S01]  /*14b0*/  IMAD.X R22, RZ, RZ, R22, P0 ;  /* 0x000000ffff167224 */ /* 0x000fe200000e0616 */
[----:B------:R-:W-:Y:S07]  /*14c0*/  @P1 BRA `(.L_x_10) ;  /* 0xfffffffc003c1947 */ /* 0x000fee000383ffff */
.L_x_8:
[----:B01234-:R-:W-:Y:S05]  /*14d0*/  BSYNC.RECONVERGENT B0 ;  /* 0x0000000000007941 */ /* 0x01ffea0003800200 */
.L_x_0:
[----:B------:R-:W-:Y:S02]  /*14e0*/  IMAD.SHL.U32 R2, R4, 0x10, RZ ;  /* 0x0000001004027824 */ /* 0x000fe400078e00ff */
[----:B------:R-:W-:-:S03]  /*14f0*/  IMAD.SHL.U32 R3, R3, 0x10, RZ ;  /* 0x0000001003037824 */ /* 0x000fc600078e00ff */
[----:B------:R-:W-:-:S04]  /*1500*/  ISETP.GE.AND P0, PT, R2, R5, PT ;  /* 0x000000050200720c */ /* 0x000fc80003f06270 */
[----:B------:R-:W-:-:S13]  /*1510*/  ISETP.GE.OR P0, PT, R3, R6, P0 ;  /* 0x000000060300720c */ /* 0x000fda0000706670 */
[----:B0-----:R-:W-:Y:S05]  /*1520*/  @P0 EXIT ;  /* 0x000000000000094d */ /* 0x001fea0003800000 */
[----:B------:R-:W0:Y:S01]  /*1530*/  S2UR UR6, SR_CTAID.Z ;  /* 0x00000000000679c3 */ /* 0x000e220000002700 */
[----:B------:R-:W1:Y:S01]  /*1540*/  S2R R17, SR_LANEID ;  /* 0x0000000000117919 */ /* 0x000e620000000000 */
[----:B------:R-:W-:Y:S01]  /*1550*/  SHF.R.S32.HI R0, RZ, 0x1f, R6 ;  /* 0x0000001fff007819 */ /* 0x000fe20000011406 */
[----:B------:R-:W-:Y:S01]  /*1560*/  IMAD R19, R3, R5, RZ ;  /* 0x0000000503137224 */ /* 0x000fe200078e02ff */
[----:B------:R-:W2:Y:S01]  /*1570*/  LDCU.64 UR12, c[0x0][0x390] ;  /* 0x00007200ff0c77ac */ /* 0x000ea20008000a00 */
[----:B------:R-:W-:-:S03]  /*1580*/  SHF.R.S32.HI R16, RZ, 0x1f, R5 ;  /* 0x0000001fff107819 */ /* 0x000fc60000011405 */
[----:B------:R-:W-:Y:S02]  /*1590*/  IADD3 R2, P0, PT, R19, R2, RZ ;  /* 0x0000000213027210 */ /* 0x000fe40007f1e0ff */
[----:B------:R-:W-:Y:S01]  /*15a0*/  SHF.R.U32.HI R19, RZ, 0x1, R5 ;  /* 0x00000001ff137819 */ /* 0x000fe20000011605 */
[----:B0-----:R-:W-:Y:S02]  /*15b0*/  IMAD R3, R0, UR6, RZ ;  /* 0x0000000600037c24 */ /* 0x001fe4000f8e02ff */
[----:B------:R-:W-:-:S04]  /*15c0*/  IMAD.WIDE.U32 R6, R6, UR6, RZ ;  /* 0x0000000606067c25 */ /* 0x000fc8000f8e00ff */
[----:B------:R-:W-:Y:S02]  /*15d0*/  IMAD.IADD R0, R7, 0x1, R3 ;  /* 0x0000000107007824 */ /* 0x000fe400078e0203 */
[----:B------:R-:W-:Y:S01]  /*15e0*/  IMAD.X R3, RZ, RZ, RZ, P0 ;  /* 0x000000ffff037224 */ /* 0x000fe200000e06ff */
[----:B-1----:R-:W-:Y:S01]  /*15f0*/  LOP3.LUT R4, R17, 0x3, RZ, 0xc0, !PT ;  /* 0x0000000311047812 */ /* 0x002fe200078ec0ff */
[-C--:B------:R-:W-:Y:S01]  /*1600*/  IMAD R7, R0, R5.reuse, RZ ;  /* 0x0000000500077224 */ /* 0x080fe200078e02ff */
[----:B------:R-:W-:Y:S01]  /*1610*/  SHF.R.U32.HI R17, RZ, 0x2, R17 ;  /* 0x00000002ff117819 */ /* 0x000fe20000011611 */
[----:B------:R-:W-:-:S04]  /*1620*/  IMAD.WIDE.U32 R2, R6, R5, R2 ;  /* 0x0000000506027225 */ /* 0x000fc800078e0002 */
[----:B------:R-:W-:Y:S02]  /*1630*/  IMAD R7, R16, R6, R7 ;  /* 0x0000000610077224 */ /* 0x000fe400078e0207 */
[----:B------:R-:W-:Y:S02]  /*1640*/  IMAD.MOV.U32 R5, RZ, RZ, RZ ;  /* 0x000000ffff057224 */ /* 0x000fe400078e00ff */
[----:B------:R-:W-:Y:S01]  /*1650*/  IMAD.IADD R7, R3, 0x1, R7 ;  /* 0x0000000103077824 */ /* 0x000fe200078e0207 */
[----:B--2---:R-:W-:Y:S01]  /*1660*/  LEA R3, P0, R2, UR12, 0x2 ;  /* 0x0000000c02037c11 */ /* 0x004fe2000f8010ff */
[----:B------:R-:W-:-:S03]  /*1670*/  IMAD.WIDE.U32 R4, R17, R19, R4 ;  /* 0x0000001311047225 */ /* 0x000fc600078e0004 */
[----:B------:R-:W-:Y:S01]  /*1680*/  LEA.HI.X R7, R2, UR13, R7, 0x2, P0 ;  /* 0x0000000d02077c11 */ /* 0x000fe200080f1407 */
[----:B------:R-:W-:Y:S05]  /*1690*/  WARPSYNC.ALL ;  /* 0x0000000000007948 */ /* 0x000fea0003800000 */
[----:B------:R-:W-:-:S04]  /*16a0*/  LEA R2, P0, R4, R3, 0x3 ;  /* 0x0000000304027211 */ /* 0x000fc800078018ff */
[----:B------:R-:W-:-:S03]  /*16b0*/  LEA.HI.X R3, R4, R7, R5, 0x3, P0 ;  /* 0x0000000704037211 */ /* 0x000fc600000f1c05 */
[----:B------:R-:W-:Y:S02]  /*16c0*/  IMAD.WIDE.U32 R4, R19, 0x40, R2 ;  /* 0x0000004013047825 */ /* 0x000fe400078e0002 */
[----:B------:R-:W-:Y:S04]  /*16d0*/  STG.E.64 desc[UR10][R2.64], R8 ;  /* 0x0000000802007986 */ /* 0x000fe8000c101b0a */
[----:B------:R-:W-:Y:S04]  /*16e0*/  STG.E.64 desc[UR10][R4.64], R10 ;  /* 0x0000000a04007986 */ /* 0x000fe8000c101b0a */
[----:B------:R-:W-:Y:S04]  /*16f0*/  STG.E.64 desc[UR10][R2.64+0x20], R12 ;  /* 0x0000200c02007986 */ /* 0x000fe8000c101b0a */
[----:B------:R-:W-:Y:S01]  /*1700*/  STG.E.64 desc[UR10][R4.64+0x20], R14 ;  /* 0x0000200e04007986 */ /* 0x000fe2000c101b0a */
[----:B------:R-:W-:Y:S05]  /*1710*/  EXIT ;  /* 0x000000000000794d */ /* 0x000fea0003800000 */
.L_x_11:
[----:B------:R-:W-:-:S00]  /*1720*/  BRA `(.L_x_11) ;  /* 0xfffffffc00fc7947 */ /* 0x000fc0000383ffff */
[----:B------:R-:W-:-:S00]  /*1730*/  NOP ;  /* 0x0000000000007918 */ /* 0x000fc00000000000 */
        /* <DEDUP_REMOVED lines=12> */
.L_x_36:


//--------------------- .text._Z26tensor_mul_double_bufferedPfS_S_iiiii --------------------------
	.section	.text._Z26tensor_mul_double_bufferedPfS_S_iiiii,"ax",@progbits
	.align	128
        .global         _Z26tensor_mul_double_bufferedPfS_S_iiiii
        .type           _Z26tensor_mul_double_bufferedPfS_S_iiiii,@function
        .size           _Z26tensor_mul_double_bufferedPfS_S_iiiii,(.L_x_37 - _Z26tensor_mul_double_bufferedPfS_S_iiiii)
        .other          _Z26tensor_mul_double_bufferedPfS_S_iiiii,@"STO_CUDA_ENTRY STV_DEFAULT"
_Z26tensor_mul_double_bufferedPfS_S_iiiii:
.text._Z26tensor_mul_double_bufferedPfS_S_iiiii:
[----:B------:R-:W-:Y:S01]  /*0000*/  LDC R1, c[0x0][0x37c] ;  /* 0x0000df00ff017b82 */ /* 0x000fe20000000800 */
[----:B------:R-:W0:Y:S01]  /*0010*/  S2R R14, SR_TID.Y ;  /* 0x00000000000e7919 */ /* 0x000e220000002200 */
[----:B------:R-:W1:Y:S06]  /*0020*/  LDCU UR4, c[0x0][0x3a8] ;  /* 0x00007500ff0477ac */ /* 0x000e6c0008000800 */
[----:B------:R-:W2:Y:S01]  /*0030*/  S2UR UR14, SR_CTAID.Z ;  /* 0x00000000000e79c3 */ /* 0x000ea20000002700 */
[----:B------:R-:W3:Y:S01]  /*0040*/  S2R R3, SR_CTAID.Y ;  /* 0x0000000000037919 */ /* 0x000ee20000002600 */
[----:B------:R-:W2:Y:S01]  /*0050*/  LDCU.64 UR10, c[0x0][0x3a0] ;  /* 0x00007400ff0a77ac */ /* 0x000ea20008000a00 */
[----:B------:R-:W4:Y:S01]  /*0060*/  S2R R16, SR_CTAID.X ;  /* 0x0000000000107919 */ /* 0x000f220000002500 */
[----:B------:R-:W5:Y:S01]  /*0070*/  LDCU UR9, c[0x0][0x39c] ;  /* 0x00007380ff0977ac */ /* 0x000f620008000800 */
[----:B------:R-:W4:Y:S01]  /*0080*/  S2R R15, SR_TID.X ;  /* 0x00000000000f7919 */ /* 0x000f220000002100 */
[----:B-1----:R-:W-:-:S04]  /*0090*/  MOV R2, UR4 ;  /* 0x0000000400027c02 */ /* 0x002fc80008000f00 */
[----:B------:R-:W-:Y:S01]  /*00a0*/  SHF.R.S32.HI R0, RZ, 0x1f, R2 ;  /* 0x0000001fff007819 */ /* 0x000fe20000011402 */
[----:B--2---:R-:W-:Y:S02]  /*00b0*/  UIMAD.WIDE.U32 UR12, UR14, UR11, URZ ;  /* 0x0000000b0e0c72a5 */ /* 0x004fe4000f8e00ff */
[----:B-----5:R-:W-:Y:S02]  /*00c0*/  USHF.R.S32.HI UR4, URZ, 0x1f, UR9 ;  /* 0x0000001fff047899 */ /* 0x020fe40008011409 */
[----:B------:R-:W-:Y:S01]  /*00d0*/  UIMAD.WIDE.U32 UR16, UR14, UR9, URZ ;  /* 0x000000090e1072a5 */ /* 0x000fe2000f8e00ff */
[----:B0-----:R-:W-:Y:S01]  /*00e0*/  ISETP.GE.AND P1, PT, R14, UR10, PT ;  /* 0x0000000a0e007c0c */ /* 0x001fe2000bf26270 */
[----:B------:R-:W-:Y:S01]  /*00f0*/  UIMAD UR8, UR4, UR14, URZ ;  /* 0x0000000e040872a4 */ /* 0x000fe2000f8e02ff */
[----:B------:R-:W-:Y:S01]  /*0100*/  IMAD.WIDE.U32 R6, R2, UR12, RZ ;  /* 0x0000000c02067c25 */ /* 0x000fe2000f8e00ff */
[----:B------:R-:W-:Y:S01]  /*0110*/  USHF.R.S32.HI UR4, URZ, 0x1f, UR11 ;  /* 0x0000001fff047899 */ /* 0x000fe2000801140b */
[----:B---3--:R-:W-:Y:S01]  /*0120*/  LEA R3, R3, R14, 0x5 ;  /* 0x0000000e03037211 */ /* 0x008fe200078e28ff */
[----:B------:R-:W-:-:S02]  /*0130*/  UIADD3 UR8, UPT, UPT, UR17, UR8, URZ ;  /* 0x0000000811087290 */ /* 0x000fc4000fffe0ff */
[----:B------:R-:W-:Y:S01]  /*0140*/  UIMAD UR5, UR4, UR14, URZ ;  /* 0x0000000e040572a4 */ /* 0x000fe2000f8e02ff */
[----:B------:R-:W-:Y:S01]  /*0150*/  ISETP.GE.AND P0, PT, R3, R2, PT ;  /* 0x000000020300720c */ /* 0x000fe20003f06270 */
[----:B------:R-:W-:Y:S02]  /*0160*/  USHF.R.S32.HI UR4, URZ, 0x1f, UR10 ;  /* 0x0000001fff047899 */ /* 0x000fe4000801140a */
[----:B------:R-:W-:Y:S01]  /*0170*/  UIADD3 UR5, UPT, UPT, UR13, UR5, URZ ;  /* 0x000000050d057290 */ /* 0x000fe2000fffe0ff */
[----:B----4-:R-:W-:Y:S01]  /*0180*/  LEA R16, R16, R15, 0x5 ;  /* 0x0000000f10107211 */ /* 0x010fe200078e28ff */
[----:B------:R-:W-:Y:S01]  /*0190*/  UIMAD UR6, UR8, UR10, URZ ;  /* 0x0000000a080672a4 */ /* 0x000fe2000f8e02ff */
[----:B------:R-:W-:Y:S01]  /*01a0*/  ISETP.GE.OR P2, PT, R15, UR11, P0 ;  /* 0x0000000b0f007c0c */ /* 0x000fe20008746670 */
[----:B------:R-:W-:Y:S01]  /*01b0*/  UIMAD.WIDE.U32 UR18, UR16, UR10, URZ ;  /* 0x0000000a101272a5 */ /* 0x000fe2000f8e00ff */
[----:B------:R-:W-:Y:S01]  /*01c0*/  ISETP.GE.OR P1, PT, R16, UR9, P1 ;  /* 0x0000000910007c0c */ /* 0x000fe20008f26670 */
[----:B------:R-:W-:Y:S01]  /*01d0*/  IMAD R13, R2, UR5, RZ ;  /* 0x00000005020d7c24 */ /* 0x000fe2000f8e02ff */
[----:B------:R-:W-:-:S03]  /*01e0*/  UIMAD UR4, UR4, UR16, UR6 ;  /* 0x00000010040472a4 */ /* 0x000fc6000f8e0206 */
[----:B------:R-:W-:Y:S01]  /*01f0*/  IMAD R17, R0, UR12, R13 ;  /* 0x0000000c00117c24 */ /* 0x000fe2000f8e020d */
[----:B------:R-:W0:Y:S01]  /*0200*/  LDCU.64 UR12, c[0x0][0x358] ;  /* 0x00006b00ff0c77ac */ /* 0x000e220008000a00 */
[----:B------:R-:W-:-:S04]  /*0210*/  UIADD3 UR7, UPT, UPT, UR19, UR4, URZ ;  /* 0x0000000413077290 */ /* 0x000fc8000fffe0ff */
[----:B------:R-:W1:Y:S01]  /*0220*/  @!P2 LDC.64 R4, c[0x0][0x388] ;  /* 0x0000e200ff04ab82 */ /* 0x000e620000000a00 */
[----:B------:R-:W-:Y:S01]  /*0230*/  @!P2 IMAD R10, R15, R2, RZ ;  /* 0x000000020f0aa224 */ /* 0x000fe200078e02ff */
[----:B------:R-:W-:Y:S01]  /*0240*/  IADD3 R12, PT, PT, R7, R17, RZ ;  /* 0x00000011070c7210 */ /* 0x000fe20007ffe0ff */
[----:B------:R-:W-:-:S03]  /*0250*/  @!P1 IMAD R11, R16, UR10, RZ ;  /* 0x0000000a100b9c24 */ /* 0x000fc6000f8e02ff */
[----:B------:R-:W-:Y:S02]  /*0260*/  @!P2 IADD3 R13, P4, P3, R6, R10, R3 ;  /* 0x0000000a060da210 */ /* 0x000fe40007b9e003 */
[----:B------:R-:W2:Y:S01]  /*0270*/  @!P1 LDC.64 R8, c[0x0][0x380] ;  /* 0x0000e000ff089b82 */ /* 0x000ea20000000a00 */
[----:B------:R-:W-:-:S04]  /*0280*/  @!P1 IADD3 R11, P5, P6, R11, UR18, R14 ;  /* 0x000000120b0b9c10 */ /* 0x000fc8000febe00e */
[----:B------:R-:W-:Y:S02]  /*0290*/  @!P1 IADD3.X R18, PT, PT, RZ, UR7, RZ, P5, P6 ;  /* 0x00000007ff129c10 */ /* 0x000fe4000afec4ff */
[----:B-1----:R-:W-:Y:S02]  /*02a0*/  @!P2 LEA R4, P6, R13, R4, 0x2 ;  /* 0x000000040d04a211 */ /* 0x002fe400078c10ff */
[C---:B--2---:R-:W-:Y:S02]  /*02b0*/  @!P1 LEA R10, P5, R11.reuse, R8, 0x2 ;  /* 0x000000080b0a9211 */ /* 0x044fe400078a10ff */
[----:B------:R-:W-:Y:S02]  /*02c0*/  @!P2 IADD3.X R8, PT, PT, R12, RZ, RZ, P4, P3 ;  /* 0x000000ff0c08a210 */ /* 0x000fe400027e64ff */
[----:B------:R-:W-:Y:S02]  /*02d0*/  @!P1 LEA.HI.X R11, R11, R9, R18, 0x2, P5 ;  /* 0x000000090b0b9211 */ /* 0x000fe400028f1412 */
[----:B------:R-:W-:-:S04]  /*02e0*/  @!P2 LEA.HI.X R5, R13, R5, R8, 0x2, P6 ;  /* 0x000000050d05a211 */ /* 0x000fc800030f1408 */
[----:B0-----:R-:W2:Y:S04]  /*02f0*/  @!P1 LDG.E R11, desc[UR12][R10.64] ;  /* 0x0000000c0a0b9981 */ /* 0x001ea8000c1e1900 */
[----:B------:R-:W3:Y:S01]  /*0300*/  @!P2 LDG.E R5, desc[UR12][R4.64] ;  /* 0x0000000c0405a981 */ /* 0x000ee2000c1e1900 */
[----:B------:R-:W0:Y:S01]  /*0310*/  S2UR UR6, SR_CgaCtaId ;  /* 0x00000000000679c3 */ /* 0x000e220000008800 */
[----:B------:R-:W-:Y:S01]  /*0320*/  UMOV UR4, 0x400 ;  /* 0x0000040000047882 */ /* 0x000fe20000000000 */
[----:B------:R-:W-:Y:S01]  /*0330*/  UISETP.GE.AND UP0, UPT, UR10, 0x21, UPT ;  /* 0x000000210a00788c */ /* 0x000fe2000bf06270 */
[----:B------:R-:W-:Y:S01]  /*0340*/  IMAD.WIDE.U32 R20, R2, UR16, RZ ;  /* 0x0000001002147c25 */ /* 0x000fe2000f8e00ff */
[----:B------:R-:W-:-:S03]  /*0350*/  UIADD3 UR5, UPT, UPT, UR4, 0x2000, URZ ;  /* 0x0000200004057890 */ /* 0x000fc6000fffe0ff */
[----:B------:R-:W-:Y:S01]  /*0360*/  HFMA2 R22, -RZ, RZ, 0, 0 ;  /* 0x00000000ff167431 */ /* 0x000fe200000001ff */
[----:B------:R-:W-:Y:S01]  /*0370*/  MOV R26, RZ ;  /* 0x000000ff001a7202 */ /* 0x000fe20000000f00 */
[----:B0-----:R-:W-:Y:S02]  /*0380*/  ULEA UR4, UR6, UR4, 0x18 ;  /* 0x0000000406047291 */ /* 0x001fe4000f8ec0ff */
[----:B------:R-:W-:-:S04]  /*0390*/  ULEA UR5, UR6, UR5, 0x18 ;  /* 0x0000000506057291 */ /* 0x000fc8000f8ec0ff */
[C---:B------:R-:W-:Y:S02]  /*03a0*/  LEA R25, R15.reuse, UR4, 0x7 ;  /* 0x000000040f197c11 */ /* 0x040fe4000f8e38ff */
[----:B------:R-:W-:Y:S02]  /*03b0*/  LEA R9, R15, UR5, 0x7 ;  /* 0x000000050f097c11 */ /* 0x000fe4000f8e38ff */
[C---:B------:R-:W-:Y:S02]  /*03c0*/  LEA R8, R14.reuse, R25, 0x2 ;  /* 0x000000190e087211 */ /* 0x040fe400078e10ff */
[----:B------:R-:W-:Y:S01]  /*03d0*/  LEA R18, R14, R9, 0x2 ;  /* 0x000000090e127211 */ /* 0x000fe200078e10ff */
[----:B------:R-:W-:-:S04]  /*03e0*/  IMAD R9, R2, UR8, RZ ;  /* 0x0000000802097c24 */ /* 0x000fc8000f8e02ff */
[----:B------:R-:W-:-:S05]  /*03f0*/  IMAD R9, R0, UR16, R9 ;  /* 0x0000001000097c24 */ /* 0x000fca000f8e0209 */
[----:B------:R-:W-:Y:S01]  /*0400*/  IADD3 R0, PT, PT, R21, R9, RZ ;  /* 0x0000000915007210 */ /* 0x000fe20007ffe0ff */
[----:B--2---:R0:W-:Y:S04]  /*0410*/  @!P1 STS [R8], R11 ;  /* 0x0000000b08009388 */ /* 0x0041e80000000800 */
[----:B---3--:R0:W-:Y:S01]  /*0420*/  @!P2 STS [R18], R5 ;  /* 0x000000051200a388 */ /* 0x0081e20000000800 */
[----:B------:R-:W-:Y:S06]  /*0430*/  BAR.SYNC.DEFER_BLOCKING 0x0 ;  /* 0x0000000000007b1d */ /* 0x000fec0000010000 */
[----:B------:R-:W-:Y:S05]  /*0440*/  BRA.U !UP0, `(.L_x_12) ;  /* 0x0000000d08847547 */ /* 0x000fea000b800000 */
[----:B------:R-:W-:Y:S01]  /*0450*/  IADD3 R23, PT, PT, R15, 0x20, RZ ;  /* 0x000000200f177810 */ /* 0x000fe20007ffe0ff */
[----:B------:R-:W1:Y:S01]  /*0460*/  LDCU.64 UR16, c[0x0][0x380] ;  /* 0x00007000ff1077ac */ /* 0x000e620008000a00 */
[----:B------:R-:W-:Y:S02]  /*0470*/  IADD3 R19, PT, PT, R14, 0x20, RZ ;  /* 0x000000200e137810 */ /* 0x000fe40007ffe0ff */
[C---:B------:R-:W-:Y:S01]  /*0480*/  ISETP.GE.OR P0, PT, R23.reuse, UR11, P0 ;  /* 0x0000000b17007c0c */ /* 0x040fe20008706670 */
[----:B------:R-:W-:Y:S01]  /*0490*/  IMAD R24, R23, R2, RZ ;  /* 0x0000000217187224 */ /* 0x000fe200078e02ff */
[----:B------:R-:W-:Y:S01]  /*04a0*/  IADD3 R13, P2, PT, R3, R6, RZ ;  /* 0x00000006030d7210 */ /* 0x000fe20007f5e0ff */
[----:B------:R-:W-:Y:S01]  /*04b0*/  IMAD R6, R16, UR10, R14 ;  /* 0x0000000a10067c24 */ /* 0x000fe2000f8e020e */
[----:B------:R-:W-:Y:S02]  /*04c0*/  ISETP.GE.AND P1, PT, R19, UR10, PT ;  /* 0x0000000a13007c0c */ /* 0x000fe4000bf26270 */
[----:B------:R-:W-:-:S02]  /*04d0*/  IADD3.X R12, PT, PT, RZ, R12, RZ, P2, !PT ;  /* 0x0000000cff0c7210 */ /* 0x000fc400017fe4ff */
[----:B------:R-:W-:Y:S02]  /*04e0*/  IADD3 R9, P2, PT, R6, UR18, RZ ;  /* 0x0000001206097c10 */ /* 0x000fe4000ff5e0ff */
[----:B------:R-:W-:Y:S02]  /*04f0*/  ISETP.GE.OR P1, PT, R16, UR9, P1 ;  /* 0x0000000910007c0c */ /* 0x000fe40008f26670 */
[----:B------:R-:W-:Y:S01]  /*0500*/  IADD3.X R10, PT, PT, RZ, UR7, RZ, P2, !PT ;  /* 0x00000007ff0a7c10 */ /* 0x000fe200097fe4ff */
[----:B0-----:R-:W0:Y:S01]  /*0510*/  @!P0 LDC.64 R4, c[0x0][0x388] ;  /* 0x0000e200ff048b82 */ /* 0x001e220000000a00 */
[C---:B------:R-:W-:Y:S02]  /*0520*/  @!P0 IADD3 R6, P3, PT, R24.reuse, R13, RZ ;  /* 0x0000000d18068210 */ /* 0x040fe40007f7e0ff */
[----:B-1----:R-:W-:Y:S02]  /*0530*/  LEA R26, P2, R9, UR16, 0x2 ;  /* 0x00000010091a7c11 */ /* 0x002fe4000f8410ff */
[----:B------:R-:W-:-:S02]  /*0540*/  @!P0 LEA.HI.X.SX32 R7, R24, R12, 0x1, P3 ;  /* 0x0000000c18078211 */ /* 0x000fc400018f0eff */
[----:B------:R-:W-:-:S05]  /*0550*/  LEA.HI.X R27, R9, UR17, R10, 0x2, P2 ;  /* 0x00000011091b7c11 */ /* 0x000fca00090f140a */
[----:B------:R-:W2:Y:S01]  /*0560*/  @!P1 LDG.E R9, desc[UR12][R26.64+0x80] ;  /* 0x0000800c1a099981 */ /* 0x000ea2000c1e1900 */
[----:B0-----:R-:W-:-:S04]  /*0570*/  @!P0 LEA R4, P3, R6, R4, 0x2 ;  /* 0x0000000406048211 */ /* 0x001fc800078610ff */
[----:B------:R-:W-:-:S05]  /*0580*/  @!P0 LEA.HI.X R5, R6, R5, R7, 0x2, P3 ;  /* 0x0000000506058211 */ /* 0x000fca00018f1407 */
[----:B------:R-:W3:Y:S01]  /*0590*/  @!P0 LDG.E R29, desc[UR12][R4.64] ;  /* 0x0000000c041d8981 */ /* 0x000ee2000c1e1900 */
[----:B------:R-:W0:Y:S01]  /*05a0*/  S2UR UR6, SR_CgaCtaId ;  /* 0x00000000000679c3 */ /* 0x000e220000008800 */
[----:B------:R-:W-:Y:S02]  /*05b0*/  UMOV UR5, 0x400 ;  /* 0x0000040000057882 */ /* 0x000fe40000000000 */
[----:B------:R-:W-:-:S04]  /*05c0*/  UIADD3 UR5, UPT, UPT, UR5, 0x2000, URZ ;  /* 0x0000200005057890 */ /* 0x000fc8000fffe0ff */
[----:B0-----:R-:W-:-:S06]  /*05d0*/  ULEA UR5, UR6, UR5, 0x18 ;  /* 0x0000000506057291 */ /* 0x001fcc000f8ec0ff */
[----:B------:R-:W-:Y:S01]  /*05e0*/  LEA R17, R14, UR5, 0x2 ;  /* 0x000000050e117c11 */ /* 0x000fe2000f8e10ff */
[----:B--2---:R-:W-:Y:S04]  /*05f0*/  @!P1 STS [R8+0x1000], R9 ;  /* 0x0010000908009388 */ /* 0x004fe80000000800 */
[----:B---3--:R-:W-:Y:S04]  /*0600*/  @!P0 STS [R18+0x1000], R29 ;  /* 0x0010001d12008388 */ /* 0x008fe80000000800 */
[----:B------:R-:W-:Y:S04]  /*0610*/  LDS R11, [R17] ;  /* 0x00000000110b7984 */ /* 0x000fe80000000800 */
[----:B------:R-:W0:Y:S04]  /*0620*/  LDS.128 R4, [R25] ;  /* 0x0000000019047984 */ /* 0x000e280000000c00 */
[----:B------:R-:W1:Y:S04]  /*0630*/  LDS R10, [R17+0x80] ;  /* 0x00008000110a7984 */ /* 0x000e680000000800 */
[----:B------:R-:W2:Y:S04]  /*0640*/  LDS R28, [R17+0x100] ;  /* 0x00010000111c7984 */ /* 0x000ea80000000800 */
[----:B------:R-:W3:Y:S01]  /*0650*/  LDS R22, [R17+0x180] ;  /* 0x0001800011167984 */ /* 0x000ee20000000800 */
[----:B0-----:R-:W-:-:S04]  /*0660*/  FFMA R4, R4, R11, RZ ;  /* 0x0000000b04047223 */ /* 0x001fc800000000ff */
[----:B-1----:R-:W-:Y:S02]  /*0670*/  FFMA R11, R10, R5, R4 ;  /* 0x000000050a0b7223 */ /* 0x002fe40000000004 */
[----:B------:R-:W-:Y:S02]  /*0680*/  LDS R5, [R17+0x200] ;  /* 0x0002000011057984 */ /* 0x000fe40000000800 */
[----:B--2---:R-:W-:Y:S02]  /*0690*/  FFMA R6, R28, R6, R11 ;  /* 0x000000061c067223 */ /* 0x004fe4000000000b */
[----:B------:R-:W0:Y:S02]  /*06a0*/  LDS.128 R8, [R25+0x10] ;  /* 0x0000100019087984 */ /* 0x000e240000000c00 */
[----:B---3--:R-:W-:Y:S02]  /*06b0*/  FFMA R29, R22, R7, R6 ;  /* 0x00000007161d7223 */ /* 0x008fe40000000006 */
[----:B------:R-:W1:Y:S04]  /*06c0*/  LDS R6, [R17+0x280] ;  /* 0x0002800011067984 */ /* 0x000e680000000800 */
[----:B------:R-:W2:Y:S01]  /*06d0*/  LDS R7, [R17+0x300] ;  /* 0x0003000011077984 */ /* 0x000ea20000000800 */
[----:B0-----:R-:W-:-:S03]  /*06e0*/  FFMA R4, R8, R5, R29 ;  /* 0x0000000508047223 */ /* 0x001fc6000000001d */
[----:B------:R-:W0:Y:S01]  /*06f0*/  LDS R8, [R17+0x380] ;  /* 0x0003800011087984 */ /* 0x000e220000000800 */
[----:B-1----:R-:W-:-:S03]  /*0700*/  FFMA R4, R6, R9, R4 ;  /* 0x0000000906047223 */ /* 0x002fc60000000004 */
[----:B------:R-:W-:Y:S01]  /*0710*/  LDS R9, [R17+0x400] ;  /* 0x0004000011097984 */ /* 0x000fe20000000800 */
[----:B--2---:R-:W-:-:S03]  /*0720*/  FFMA R29, R7, R10, R4 ;  /* 0x0000000a071d7223 */ /* 0x004fc60000000004 */
[----:B------:R-:W1:Y:S04]  /*0730*/  LDS.128 R4, [R25+0x20] ;  /* 0x0000200019047984 */ /* 0x000e680000000c00 */
[----:B------:R-:W2:Y:S01]  /*0740*/  LDS R10, [R17+0x480] ;  /* 0x00048000110a7984 */ /* 0x000ea20000000800 */
[----:B0-----:R-:W-:-:S03]  /*0750*/  FFMA R29, R8, R11, R29 ;  /* 0x0000000b081d7223 */ /* 0x001fc6000000001d */
[----:B------:R-:W0:Y:S01]  /*0760*/  LDS R11, [R17+0x500] ;  /* 0x00050000110b7984 */ /* 0x000e220000000800 */
[----:B-1----:R-:W-:-:S03]  /*0770*/  FFMA R8, R4, R9, R29 ;  /* 0x0000000904087223 */ /* 0x002fc6000000001d */
[----:B------:R-:W1:Y:S01]  /*0780*/  LDS R4, [R17+0x580] ;  /* 0x0005800011047984 */ /* 0x000e620000000800 */
[----:B--2---:R-:W-:-:S03]  /*0790*/  FFMA R8, R10, R5, R8 ;  /* 0x000000050a087223 */ /* 0x004fc60000000008 */
[----:B------:R-:W-:Y:S01]  /*07a0*/  LDS R5, [R17+0x600] ;  /* 0x0006000011057984 */ /* 0x000fe20000000800 */
[----:B0-----:R-:W-:-:S03]  /*07b0*/  FFMA R29, R11, R6, R8 ;  /* 0x000000060b1d7223 */ /* 0x001fc60000000008 */
[----:B------:R-:W0:Y:S04]  /*07c0*/  LDS.128 R8, [R25+0x30] ;  /* 0x0000300019087984 */ /* 0x000e280000000c00 */
[----:B------:R-:W2:Y:S01]  /*07d0*/  LDS R6, [R17+0x680] ;  /* 0x0006800011067984 */ /* 0x000ea20000000800 */
[----:B-1----:R-:W-:-:S03]  /*07e0*/  FFMA R29, R4, R7, R29 ;  /* 0x00000007041d7223 */ /* 0x002fc6000000001d */
[----:B------:R-:W1:Y:S01]  /*07f0*/  LDS R7, [R17+0x700] ;  /* 0x0007000011077984 */ /* 0x000e620000000800 */
[----:B0-----:R-:W-:-:S03]  /*0800*/  FFMA R4, R8, R5, R29 ;  /* 0x0000000508047223 */ /* 0x001fc6000000001d */
[----:B------:R-:W0:Y:S01]  /*0810*/  LDS R8, [R17+0x780] ;  /* 0x0007800011087984 */ /* 0x000e220000000800 */
[----:B--2---:R-:W-:-:S03]  /*0820*/  FFMA R4, R6, R9, R4 ;  /* 0x0000000906047223 */ /* 0x004fc60000000004 */
[----:B------:R-:W-:Y:S01]  /*0830*/  LDS R9, [R17+0x800] ;  /* 0x0008000011097984 */ /* 0x000fe20000000800 */
[----:B-1----:R-:W-:-:S03]  /*0840*/  FFMA R29, R7, R10, R4 ;  /* 0x0000000a071d7223 */ /* 0x002fc60000000004 */
        /* <DEDUP_REMOVED lines=28> */
[----:B------:R-:W-:Y:S01]  /*0a10*/  LDS R6, [R17+0xf00] ;  /* 0x000f000011067984 */ /* 0x000fe20000000800 */
[----:B-1----:R-:W-:-:S03]  /*0a20*/  FFMA R7, R4, R7, R29 ;  /* 0x0000000704077223 */ /* 0x002fc6000000001d */
[----:B------:R-:W1:Y:S04]  /*0a30*/  LDS R29, [R17+0xe80] ;  /* 0x000e8000111d7984 */ /* 0x000e680000000800 */
[----:B------:R-:W2:Y:S01]  /*0a40*/  LDS R4, [R17+0xf80] ;  /* 0x000f800011047984 */ /* 0x000ea20000000800 */
[----:B------:R-:W-:-:S04]  /*0a50*/  UIADD3 UR5, UPT, UPT, UR10, 0x1f, URZ ;  /* 0x0000001f0a057890 */ /* 0x000fc8000fffe0ff */
[----:B------:R-:W-:-:S04]  /*0a60*/  USHF.R.U32.HI UR5, URZ, 0x5, UR5 ;  /* 0x00000005ff057899 */ /* 0x000fc80008011605 */
[----:B------:R-:W-:-:S04]  /*0a70*/  UIADD3 UR5, UPT, UPT, -UR5, 0x1, URZ ;  /* 0x0000000105057890 */ /* 0x000fc8000fffe1ff */
[----:B------:R-:W-:Y:S01]  /*0a80*/  UISETP.NE.AND UP0, UPT, UR5, -0x1, UPT ;  /* 0xffffffff0500788c */ /* 0x000fe2000bf05270 */
[----:B------:R-:W-:Y:S01]  /*0a90*/  MOV R22, 0x1 ;  /* 0x0000000100167802 */ /* 0x000fe20000000f00 */
[----:B0-----:R-:W-:Y:S01]  /*0aa0*/  FFMA R8, R8, R5, R7 ;  /* 0x0000000508087223 */ /* 0x001fe20000000007 */
[----:B------:R-:W-:Y:S01]  /*0ab0*/  BAR.SYNC.DEFER_BLOCKING 0x0 ;  /* 0x0000000000007b1d */ /* 0x000fe20000010000 */
[----:B------:R-:W-:Y:S02]  /*0ac0*/  IADD3 R5, P0, PT, R26, 0x100, RZ ;  /* 0x000001001a057810 */ /* 0x000fe40007f1e0ff */
[----:B-1----:R-:W-:-:S04]  /*0ad0*/  FFMA R9, R29, R9, R8 ;  /* 0x000000091d097223 */ /* 0x002fc80000000008 */
[----:B------:R-:W-:Y:S01]  /*0ae0*/  FFMA R9, R6, R10, R9 ;  /* 0x0000000a06097223 */ /* 0x000fe20000000009 */
[----:B------:R-:W-:Y:S02]  /*0af0*/  LEA R10, R2, R24, 0x5 ;  /* 0x00000018020a7211 */ /* 0x000fe400078e28ff */
[----:B------:R-:W-:Y:S01]  /*0b00*/  IADD3.X R8, PT, PT, RZ, R27, RZ, P0, !PT ;  /* 0x0000001bff087210 */ /* 0x000fe200007fe4ff */
[----:B--2---:R-:W-:Y:S01]  /*0b10*/  FFMA R26, R4, R11, R9 ;  /* 0x0000000b041a7223 */ /* 0x004fe20000000009 */
[----:B------:R-:W-:Y:S06]  /*0b20*/  BRA.U !UP0, `(.L_x_12) ;  /* 0x0000000508cc7547 */ /* 0x000fec000b800000 */
[----:B------:R-:W-:Y:S01]  /*0b30*/  MOV R11, R23 ;  /* 0x00000017000b7202 */ /* 0x000fe20000000f00 */
[----:B------:R-:W0:Y:S01]  /*0b40*/  LDCU UR9, c[0x0][0x39c] ;  /* 0x00007380ff0977ac */ /* 0x000e220008000800 */
[----:B------:R-:W-:Y:S01]  /*0b50*/  MOV R9, R5 ;  /* 0x0000000500097202 */ /* 0x000fe20000000f00 */
[----:B------:R-:W1:Y:S01]  /*0b60*/  LDCU UR6, c[0x0][0x3a0] ;  /* 0x00007400ff0677ac */ /* 0x000e620008000800 */
[----:B------:R-:W2:Y:S05]  /*0b70*/  LDCU UR7, c[0x0][0x3a4] ;  /* 0x00007480ff0777ac */ /* 0x000eaa0008000800 */
.L_x_13:
[----:B------:R-:W3:Y:S01]  /*0b80*/  LDC R2, c[0x0][0x3a8] ;  /* 0x0000ea00ff027b82 */ /* 0x000ee20000000800 */
[----:B------:R-:W-:Y:S02]  /*0b90*/  IADD3 R11, PT, PT, R11, 0x20, RZ ;  /* 0x000000200b0b7810 */ /* 0x000fe40007ffe0ff */
[----:B------:R-:W-:-:S04]  /*0ba0*/  IADD3 R19, PT, PT, R19, 0x20, RZ ;  /* 0x0000002013137810 */ /* 0x000fc80007ffe0ff */
[----:B-1----:R-:W-:-:S04]  /*0bb0*/  ISETP.GE.AND P1, PT, R19, UR6, PT ;  /* 0x0000000613007c0c */ /* 0x002fc8000bf26270 */
[----:B0-----:R-:W-:Y:S02]  /*0bc0*/  ISETP.GE.OR P1, PT, R16, UR9, P1 ;  /* 0x0000000910007c0c */ /* 0x001fe40008f26670 */
[----:B---3--:R-:W-:-:S11]  /*0bd0*/  ISETP.GE.AND P0, PT, R3, R2, PT ;  /* 0x000000020300720c */ /* 0x008fd60003f06270 */
[----:B------:R-:W-:Y:S02]  /*0be0*/  @!P1 MOV R6, R9 ;  /* 0x0000000900069202 */ /* 0x000fe40000000f00 */
[----:B--2---:R-:W-:Y:S02]  /*0bf0*/  ISETP.GE.OR P0, PT, R11, UR7, P0 ;  /* 0x000000070b007c0c */ /* 0x004fe40008706670 */
[----:B------:R-:W-:-:S05]  /*0c00*/  @!P1 MOV R7, R8 ;  /* 0x0000000800079202 */ /* 0x000fca0000000f00 */
[----:B------:R0:W2:Y:S06]  /*0c10*/  @!P1 LDG.E R24, desc[UR12][R6.64] ;  /* 0x0000000c06189981 */ /* 0x0000ac000c1e1900 */
[----:B------:R-:W1:Y:S01]  /*0c20*/  @!P0 LDC.64 R4, c[0x0][0x388] ;  /* 0x0000e200ff048b82 */ /* 0x000e620000000a00 */
[----:B------:R-:W-:-:S04]  /*0c30*/  @!P0 IADD3 R23, P2, PT, R10, R13, RZ ;  /* 0x0000000d0a178210 */ /* 0x000fc80007f5e0ff */
[----:B------:R-:W-:Y:S02]  /*0c40*/  @!P0 LEA.HI.X.SX32 R28, R10, R12, 0x1, P2 ;  /* 0x0000000c0a1c8211 */ /* 0x000fe400010f0eff */
[----:B-1----:R-:W-:-:S04]  /*0c50*/  @!P0 LEA R4, P2, R23, R4, 0x2 ;  /* 0x0000000417048211 */ /* 0x002fc800078410ff */
[----:B------:R-:W-:-:S05]  /*0c60*/  @!P0 LEA.HI.X R5, R23, R5, R28, 0x2, P2 ;  /* 0x0000000517058211 */ /* 0x000fca00010f141c */
[----:B------:R-:W3:Y:S01]  /*0c70*/  @!P0 LDG.E R27, desc[UR12][R4.64] ;  /* 0x0000000c041b8981 */ /* 0x000ee2000c1e1900 */
[----:B------:R-:W-:Y:S02]  /*0c80*/  LEA R25, R15, UR4, 0x7 ;  /* 0x000000040f197c11 */ /* 0x000fe4000f8e38ff */
[----:B------:R-:W-:Y:S02]  /*0c90*/  @!P1 SHF.L.U32 R23, R22, 0xc, RZ ;  /* 0x0000000c16179819 */ /* 0x000fe400000006ff */
[----:B------:R-:W-:Y:S02]  /*0ca0*/  LEA R28, R14, R25, 0x2 ;  /* 0x000000190e1c7211 */ /* 0x000fe400078e10ff */
[----:B------:R-:W-:Y:S02]  /*0cb0*/  @!P1 LOP3.LUT R23, R23, 0x1000, RZ, 0x3c, !PT ;  /* 0x0000100017179812 */ /* 0x000fe400078e3cff */
[----:B------:R-:W-:Y:S02]  /*0cc0*/  @!P0 SHF.L.U32 R25, R22, 0xc, RZ ;  /* 0x0000000c16198819 */ /* 0x000fe400000006ff */
[----:B------:R-:W-:-:S02]  /*0cd0*/  @!P1 IADD3 R23, PT, PT, R28, R23, RZ ;  /* 0x000000171c179210 */ /* 0x000fc40007ffe0ff */
[----:B------:R-:W-:Y:S02]  /*0ce0*/  @!P0 LOP3.LUT R29, R25, 0x1000, RZ, 0x3c, !PT ;  /* 0x00001000191d8812 */ /* 0x000fe400078e3cff */
[----:B------:R-:W-:Y:S02]  /*0cf0*/  LEA R25, R15, UR4, 0x7 ;  /* 0x000000040f197c11 */ /* 0x000fe4000f8e38ff */
[----:B0-----:R-:W-:Y:S02]  /*0d00*/  @!P0 IADD3 R7, PT, PT, R18, R29, RZ ;  /* 0x0000001d12078210 */ /* 0x001fe40007ffe0ff */
[C---:B------:R-:W-:Y:S01]  /*0d10*/  LEA R28, R22.reuse, R25, 0xc ;  /* 0x00000019161c7211 */ /* 0x040fe200078e60ff */
[----:B--2---:R0:W-:Y:S02]  /*0d20*/  @!P1 STS [R23], R24 ;  /* 0x0000001817009388 */ /* 0x0041e40000000800 */
[C---:B0-----:R-:W-:Y:S02]  /*0d30*/  LEA R23, R22.reuse, R17, 0xc ;  /* 0x0000001116177211 */ /* 0x041fe400078e60ff */
[----:B---3--:R-:W-:Y:S04]  /*0d40*/  @!P0 STS [R7], R27 ;  /* 0x0000001b07008388 */ /* 0x008fe80000000800 */
[----:B------:R-:W-:Y:S04]  /*0d50*/  LDS R29, [R23] ;  /* 0x00000000171d7984 */ /* 0x000fe80000000800 */
[----:B------:R-:W0:Y:S01]  /*0d60*/  LDS.128 R4, [R28] ;  /* 0x000000001c047984 */ /* 0x000e220000000c00 */
[----:B------:R-:W-:-:S03]  /*0d70*/  LEA R24, R22, R25, 0xc ;  /* 0x0000001916187211 */ /* 0x000fc600078e60ff */
[----:B------:R-:W-:Y:S04]  /*0d80*/  LDS R25, [R23+0x200] ;  /* 0x0002000017197984 */ /* 0x000fe80000000800 */
[----:B------:R-:W-:Y:S01]  /*0d90*/  LDS R27, [R23+0xd80] ;  /* 0x000d8000171b7984 */ /* 0x000fe20000000800 */
[----:B0-----:R-:W-:-:S03]  /*0da0*/  FFMA R4, R4, R29, R26 ;  /* 0x0000001d04047223 */ /* 0x001fc6000000001a */
[----:B------:R-:W0:Y:S04]  /*0db0*/  LDS R29, [R23+0x80] ;  /* 0x00008000171d7984 */ /* 0x000e280000000800 */
[----:B------:R-:W1:Y:S01]  /*0dc0*/  LDS R26, [R23+0x100] ;  /* 0x00010000171a7984 */ /* 0x000e620000000800 */
[----:B0-----:R-:W-:-:S03]  /*0dd0*/  FFMA R5, R29, R5, R4 ;  /* 0x000000051d057223 */ /* 0x001fc60000000004 */
[----:B------:R-:W0:Y:S01]  /*0de0*/  LDS R29, [R23+0x180] ;  /* 0x00018000171d7984 */ /* 0x000e220000000800 */
[----:B-1----:R-:W-:-:S03]  /*0df0*/  FFMA R6, R26, R6, R5 ;  /* 0x000000061a067223 */ /* 0x002fc60000000005 */
[----:B------:R-:W-:Y:S01]  /*0e00*/  LDS R26, [R23+0x400] ;  /* 0x00040000171a7984 */ /* 0x000fe20000000800 */
[----:B0-----:R-:W-:-:S03]  /*0e10*/  FFMA R29, R29, R7, R6 ;  /* 0x000000071d1d7223 */ /* 0x001fc60000000006 */
[----:B------:R-:W0:Y:S02]  /*0e20*/  LDS.128 R4, [R24+0x10] ;  /* 0x0000100018047984 */ /* 0x000e240000000c00 */
[----:B0-----:R-:W-:Y:S02]  /*0e30*/  FFMA R4, R4, R25, R29 ;  /* 0x0000001904047223 */ /* 0x001fe4000000001d */
[----:B------:R-:W0:Y:S04]  /*0e40*/  LDS R25, [R23+0x280] ;  /* 0x0002800017197984 */ /* 0x000e280000000800 */
[----:B------:R-:W-:Y:S01]  /*0e50*/  LDS R29, [R23+0xe80] ;  /* 0x000e8000171d7984 */ /* 0x000fe20000000800 */
[----:B0-----:R-:W-:-:S03]  /*0e60*/  FFMA R5, R25, R5, R4 ;  /* 0x0000000519057223 */ /* 0x001fc60000000004 */
[----:B------:R-:W0:Y:S04]  /*0e70*/  LDS R4, [R23+0x300] ;  /* 0x0003000017047984 */ /* 0x000e280000000800 */
[----:B------:R-:W1:Y:S01]  /*0e80*/  LDS R25, [R23+0x380] ;  /* 0x0003800017197984 */ /* 0x000e620000000800 */
[----:B0-----:R-:W-:-:S04]  /*0e90*/  FFMA R4, R4, R6, R5 ;  /* 0x0000000604047223 */ /* 0x001fc80000000005 */
[----:B-1----:R-:W-:Y:S02]  /*0ea0*/  FFMA R25, R25, R7, R4 ;  /* 0x0000000719197223 */ /* 0x002fe40000000004 */
        /* <DEDUP_REMOVED lines=42> */
[----:B------:R-:W-:Y:S01]  /*1150*/  LDS R25, [R23+0xe00] ;  /* 0x000e000017197984 */ /* 0x000fe20000000800 */
[----:B0-----:R-:W-:-:S04]  /*1160*/  FFMA R4, R4, R6, R5 ;  /* 0x0000000604047223 */ /* 0x001fc80000000005 */
[----:B------:R-:W-:Y:S02]  /*1170*/  FFMA R27, R27, R7, R4 ;  /* 0x000000071b1b7223 */ /* 0x000fe40000000004 */
[----:B------:R-:W0:Y:S01]  /*1180*/  LDS.128 R4, [R24+0x70] ;  /* 0x0000700018047984 */ /* 0x000e220000000c00 */
[----:B------:R-:W-:-:S04]  /*1190*/  UIADD3 UR5, UPT, UPT, UR5, 0x1, URZ ;  /* 0x0000000105057890 */ /* 0x000fc8000fffe0ff */
[----:B------:R-:W-:Y:S01]  /*11a0*/  UISETP.NE.AND UP0, UPT, UR5, -0x1, UPT ;  /* 0xffffffff0500788c */ /* 0x000fe2000bf05270 */
[----:B0-----:R-:W-:Y:S02]  /*11b0*/  FFMA R4, R4, R25, R27 ;  /* 0x0000001904047223 */ /* 0x001fe4000000001b */
[----:B------:R-:W0:Y:S02]  /*11c0*/  LDS R25, [R23+0xf80] ;  /* 0x000f800017197984 */ /* 0x000e240000000800 */
[----:B------:R-:W-:Y:S01]  /*11d0*/  FFMA R5, R29, R5, R4 ;  /* 0x000000051d057223 */ /* 0x000fe20000000004 */
[----:B------:R-:W-:Y:S01]  /*11e0*/  BAR.SYNC.DEFER_BLOCKING 0x0 ;  /* 0x0000000000007b1d */ /* 0x000fe20000010000 */
[----:B------:R-:W-:Y:S02]  /*11f0*/  IADD3 R9, P0, PT, R9, 0x80, RZ ;  /* 0x0000008009097810 */ /* 0x000fe40007f1e0ff */
[----:B------:R-:W-:Y:S01]  /*1200*/  FFMA R26, R26, R6, R5 ;  /* 0x000000061a1a7223 */ /* 0x000fe20000000005 */
[----:B------:R-:W-:-:S02]  /*1210*/  LOP3.LUT R22, R22, 0x1, RZ, 0x3c, !PT ;  /* 0x0000000116167812 */ /* 0x000fc400078e3cff */
[----:B------:R-:W-:Y:S02]  /*1220*/  IADD3.X R8, PT, PT, RZ, R8, RZ, P0, !PT ;  /* 0x00000008ff087210 */ /* 0x000fe400007fe4ff */
[----:B------:R-:W-:Y:S01]  /*1230*/  LEA R10, R2, R10, 0x5 ;  /* 0x0000000a020a7211 */ /* 0x000fe200078e28ff */
[----:B0-----:R-:W-:Y:S01]  /*1240*/  FFMA R26, R25, R7, R26 ;  /* 0x00000007191a7223 */ /* 0x001fe2000000001a */
[----:B------:R-:W-:Y:S06]  /*1250*/  BRA.U UP0, `(.L_x_13) ;  /* 0xfffffff900487547 */ /* 0x000fec000b83ffff */
.L_x_12:
[----:B0-----:R-:W0:Y:S01]  /*1260*/  S2R R5, SR_CgaCtaId ;  /* 0x0000000000057919 */ /* 0x001e220000008800 */
[----:B------:R-:W-:Y:S02]  /*1270*/  MOV R4, 0x400 ;  /* 0x0000040000047802 */ /* 0x000fe40000000f00 */
[----:B------:R-:W-:Y:S02]  /*1280*/  LEA R18, R22, UR4, 0xc ;  /* 0x0000000416127c11 */ /* 0x000fe4000f8e60ff */
[----:B------:R-:W-:Y:S02]  /*1290*/  IADD3 R4, PT, PT, R4, 0x2000, RZ ;  /* 0x0000200004047810 */ /* 0x000fe40007ffe0ff */
[----:B------:R-:W-:Y:S02]  /*12a0*/  LEA R18, R15, R18, 0x7 ;  /* 0x000000120f127211 */ /* 0x000fe400078e38ff */
[----:B------:R-:W-:-:S03]  /*12b0*/  ISETP.GE.AND P0, PT, R3, R2, PT ;  /* 0x000000020300720c */ /* 0x000fc60003f06270 */
[----:B------:R-:W-:Y:S01]  /*12c0*/  LDS.128 R8, [R18] ;  /* 0x0000000012087984 */ /* 0x000fe20000000c00 */
[----:B------:R-:W-:Y:S02]  /*12d0*/  ISETP.LT.AND P0, PT, R16, UR9, !P0 ;  /* 0x0000000910007c0c */ /* 0x000fe4000c701270 */
[----:B0-----:R-:W-:-:S04]  /*12e0*/  LEA R5, R5, R4, 0x18 ;  /* 0x0000000405057211 */ /* 0x001fc800078ec0ff */
[----:B------:R-:W-:Y:S02]  /*12f0*/  LEA R17, R22, R5, 0xc ;  /* 0x0000000516117211 */ /* 0x000fe400078e60ff */
[----:B------:R-:W-:Y:S02]  /*1300*/  LDS.128 R4, [R18+0x10] ;  /* 0x0000100012047984 */ /* 0x000fe40000000c00 */
[----:B------:R-:W-:-:S05]  /*1310*/  LEA R17, R14, R17, 0x2 ;  /* 0x000000110e117211 */ /* 0x000fca00078e10ff */
[----:B------:R-:W0:Y:S04]  /*1320*/  LDS R13, [R17] ;  /* 0x00000000110d7984 */ /* 0x000e280000000800 */
[----:B------:R-:W1:Y:S04]  /*1330*/  LDS R15, [R17+0x80] ;  /* 0x00008000110f7984 */ /* 0x000e680000000800 */
[----:B------:R-:W2:Y:S04]  /*1340*/  LDS R12, [R17+0x100] ;  /* 0x00010000110c7984 */ /* 0x000ea80000000800 */
[----:B------:R-:W3:Y:S04]  /*1350*/  LDS R24, [R17+0x180] ;  /* 0x0001800011187984 */ /* 0x000ee80000000800 */
[----:B------:R-:W4:Y:S04]  /*1360*/  LDS R27, [R17+0x200] ;  /* 0x00020000111b7984 */ /* 0x000f280000000800 */
[----:B------:R-:W5:Y:S04]  /*1370*/  LDS R28, [R17+0x280] ;  /* 0x00028000111c7984 */ /* 0x000f680000000800 */
[----:B------:R-:W5:Y:S04]  /*1380*/  LDS R23, [R17+0x300] ;  /* 0x0003000011177984 */ /* 0x000f680000000800 */
[----:B------:R-:W5:Y:S04]  /*1390*/  LDS R22, [R17+0x380] ;  /* 0x0003800011167984 */ /* 0x000f680000000800 */
[----:B------:R-:W-:Y:S04]  /*13a0*/  LDS R25, [R17+0x400] ;  /* 0x0004000011197984 */ /* 0x000fe80000000800 */
[----:B------:R-:W-:Y:S01]  /*13b0*/  LDS R19, [R17+0x500] ;  /* 0x0005000011137984 */ /* 0x000fe20000000800 */
[----:B0-----:R-:W-:-:S03]  /*13c0*/  FFMA R8, R8, R13, R26 ;  /* 0x0000000d08087223 */ /* 0x001fc6000000001a */
[----:B------:R-:W-:Y:S01]  /*13d0*/  LDS R29, [R17+0xa80] ;  /* 0x000a8000111d7984 */ /* 0x000fe20000000800 */
[----:B-1----:R-:W-:-:S03]  /*13e0*/  FFMA R9, R15, R9, R8 ;  /* 0x000000090f097223 */ /* 0x002fc60000000008 */
[----:B------:R-:W-:Y:S01]  /*13f0*/  LDS R26, [R17+0x480] ;  /* 0x00048000111a7984 */ /* 0x000fe20000000800 */
[----:B--2---:R-:W-:-:S03]  /*1400*/  FFMA R9, R12, R10, R9 ;  /* 0x0000000a0c097223 */ /* 0x004fc60000000009 */
[----:B------:R-:W0:Y:S01]  /*1410*/  LDS.128 R12, [R18+0x20] ;  /* 0x00002000120c7984 */ /* 0x000e220000000c00 */
[----:B---3--:R-:W-:-:S03]  /*1420*/  FFMA R9, R24, R11, R9 ;  /* 0x0000000b18097223 */ /* 0x008fc60000000009 */
[----:B------:R-:W1:Y:S01]  /*1430*/  LDS R24, [R17+0x580] ;  /* 0x0005800011187984 */ /* 0x000e620000000800 */
[----:B----4-:R-:W-:-:S03]  /*1440*/  FFMA R9, R4, R27, R9 ;  /* 0x0000001b04097223 */ /* 0x010fc60000000009 */
[----:B------:R-:W-:Y:S01]  /*1450*/  LDS R27, [R17+0x780] ;  /* 0x00078000111b7984 */ /* 0x000fe20000000800 */
[----:B-----5:R-:W-:-:S03]  /*1460*/  FFMA R28, R28, R5, R9 ;  /* 0x000000051c1c7223 */ /* 0x020fc60000000009 */
[----:B------:R-:W-:Y:S01]  /*1470*/  LDS.128 R8, [R18+0x30] ;  /* 0x0000300012087984 */ /* 0x000fe20000000c00 */
[----:B------:R-:W-:-:S03]  /*1480*/  FFMA R5, R23, R6, R28 ;  /* 0x0000000617057223 */ /* 0x000fc6000000001c */
[----:B------:R-:W2:Y:S01]  /*1490*/  LDS R23, [R17+0x600] ;  /* 0x0006000011177984 */ /* 0x000ea20000000800 */
[----:B------:R-:W-:-:S03]  /*14a0*/  FFMA R5, R22, R7, R5 ;  /* 0x0000000716057223 */ /* 0x000fc60000000005 */
[----:B------:R-:W3:Y:S04]  /*14b0*/  LDS R28, [R17+0x680] ;  /* 0x00068000111c7984 */ /* 0x000ee80000000800 */
[----:B------:R-:W4:Y:S01]  /*14c0*/  LDS R22, [R17+0x700] ;  /* 0x0007000011167984 */ /* 0x000f220000000800 */
[----:B0-----:R-:W-:-:S03]  /*14d0*/  FFMA R5, R12, R25, R5 ;  /* 0x000000190c057223 */ /* 0x001fc60000000005 */
[----:B------:R-:W-:Y:S01]  /*14e0*/  LDS R25, [R17+0x800] ;  /* 0x0008000011197984 */ /* 0x000fe20000000800 */
[----:B------:R-:W-:-:S03]  /*14f0*/  FFMA R26, R26, R13, R5 ;  /* 0x0000000d1a1a7223 */ /* 0x000fc60000000005 */
[----:B------:R-:W0:Y:S01]  /*1500*/  LDS.128 R4, [R18+0x40] ;  /* 0x0000400012047984 */ /* 0x000e220000000c00 */
[----:B------:R-:W-:-:S03]  /*1510*/  FFMA R19, R19, R14, R26 ;  /* 0x0000000e13137223 */ /* 0x000fc6000000001a */
[----:B------:R-:W5:Y:S01]  /*1520*/  LDS R26, [R17+0x880] ;  /* 0x00088000111a7984 */ /* 0x000f620000000800 */
[----:B-1----:R-:W-:-:S03]  /*1530*/  FFMA R15, R24, R15, R19 ;  /* 0x0000000f180f7223 */ /* 0x002fc60000000013 */
[----:B------:R-:W1:Y:S01]  /*1540*/  LDS R19, [R17+0x900] ;  /* 0x0009000011137984 */ /* 0x000e620000000800 */
[----:B--2---:R-:W-:-:S03]  /*1550*/  FFMA R15, R8, R23, R15 ;  /* 0x00000017080f7223 */ /* 0x004fc6000000000f */
[----:B------:R-:W2:Y:S01]  /*1560*/  LDS R23, [R17+0x980] ;  /* 0x0009800011177984 */ /* 0x000ea20000000800 */
[----:B---3--:R-:W-:-:S03]  /*1570*/  FFMA R9, R28, R9, R15 ;  /* 0x000000091c097223 */ /* 0x008fc6000000000f */
[----:B------:R-:W-:Y:S01]  /*1580*/  LDS R24, [R17+0xa00] ;  /* 0x000a000011187984 */ /* 0x000fe20000000800 */
[----:B----4-:R-:W-:-:S03]  /*1590*/  FFMA R10, R22, R10, R9 ;  /* 0x0000000a160a7223 */ /* 0x010fc60000000009 */
[----:B------:R-:W3:Y:S01]  /*15a0*/  LDS.128 R12, [R18+0x50] ;  /* 0x00005000120c7984 */ /* 0x000ee20000000c00 */
[----:B------:R-:W-:-:S03]  /*15b0*/  FFMA R11, R27, R11, R10 ;  /* 0x0000000b1b0b7223 */ /* 0x000fc6000000000a */
[----:B------:R-:W4:Y:S04]  /*15c0*/  LDS R28, [R17+0xb00] ;  /* 0x000b0000111c7984 */ /* 0x000f280000000800 */
[----:B------:R-:W4:Y:S01]  /*15d0*/  LDS R22, [R17+0xb80] ;  /* 0x000b800011167984 */ /* 0x000f220000000800 */
[----:B0-----:R-:W-:-:S03]  /*15e0*/  FFMA R11, R4, R25, R11 ;  /* 0x00000019040b7223 */ /* 0x001fc6000000000b */
[----:B------:R-:W-:Y:S01]  /*15f0*/  LDS R25, [R17+0xc00] ;  /* 0x000c000011197984 */ /* 0x000fe20000000800 */
[----:B-----5:R-:W-:-:S03]  /*1600*/  FFMA R26, R26, R5, R11 ;  /* 0x000000051a1a7223 */ /* 0x020fc6000000000b */
[----:B------:R-:W0:Y:S01]  /*1610*/  LDS.128 R8, [R18+0x60] ;  /* 0x0000600012087984 */ /* 0x000e220000000c00 */
[----:B-1----:R-:W-:-:S03]  /*1620*/  FFMA R6, R19, R6, R26 ;  /* 0x0000000613067223 */ /* 0x002fc6000000001a */
[----:B------:R-:W1:Y:S01]  /*1630*/  LDS R26, [R17+0xc80] ;  /* 0x000c8000111a7984 */ /* 0x000e620000000800 */
[----:B--2---:R-:W-:-:S03]  /*1640*/  FFMA R7, R23, R7, R6 ;  /* 0x0000000717077223 */ /* 0x004fc60000000006 */
[----:B------:R2:W0:Y:S01]  /*1650*/  LDS R19, [R17+0xd00] ;  /* 0x000d000011137984 */ /* 0x0004220000000800 */
[----:B---3--:R-:W-:Y:S02]  /*1660*/  FFMA R24, R12, R24, R7 ;  /* 0x000000180c187223 */ /* 0x008fe40000000007 */
[----:B------:R-:W3:Y:S01]  /*1670*/  LDC R12, c[0x0][0x398] ;  /* 0x0000e600ff0c7b82 */ /* 0x000ee20000000800 */
[----:B------:R2:W0:Y:S01]  /*1680*/  LDS.128 R4, [R18+0x70] ;  /* 0x0000700012047984 */ /* 0x0004220000000c00 */
[----:B------:R-:W-:-:S03]  /*1690*/  FFMA R13, R29, R13, R24 ;  /* 0x0000000d1d0d7223 */ /* 0x000fc60000000018 */
[----:B------:R2:W0:Y:S01]  /*16a0*/  LDS R24, [R17+0xd80] ;  /* 0x000d800011187984 */ /* 0x0004220000000800 */
[----:B----4-:R-:W-:-:S03]  /*16b0*/  FFMA R23, R28, R14, R13 ;  /* 0x0000000e1c177223 */ /* 0x010fc6000000000d */
[----:B------:R2:W4:Y:S01]  /*16c0*/  LDS R13, [R17+0xe00] ;  /* 0x000e0000110d7984 */ /* 0x0005220000000800 */
[----:B------:R-:W-:-:S03]  /*16d0*/  FFMA R23, R22, R15, R23 ;  /* 0x0000000f16177223 */ /* 0x000fc60000000017 */
[----:B------:R2:W1:Y:S04]  /*16e0*/  LDS R22, [R17+0xe80] ;  /* 0x000e800011167984 */ /* 0x0004680000000800 */
[----:B------:R2:W2:Y:S04]  /*16f0*/  LDS R15, [R17+0xf00] ;  /* 0x000f0000110f7984 */ /* 0x0004a80000000800 */
[----:B------:R0:W2:Y:S01]  /*1700*/  LDS R14, [R17+0xf80] ;  /* 0x000f8000110e7984 */ /* 0x0000a20000000800 */
[----:B---3--:R-:W-:Y:S01]  /*1710*/  ISETP.GT.AND P0, PT, R12, UR14, P0 ;  /* 0x0000000e0c007c0c */ /* 0x008fe20008704270 */
[----:B0-----:R-:W-:-:S04]  /*1720*/  FFMA R23, R8, R25, R23 ;  /* 0x0000001908177223 */ /* 0x001fc80000000017 */
[----:B-1----:R-:W-:-:S08]  /*1730*/  FFMA R26, R26, R9, R23 ;  /* 0x000000091a1a7223 */ /* 0x002fd00000000017 */
[----:B--2-4-:R-:W-:Y:S05]  /*1740*/  @!P0 EXIT ;  /* 0x000000000000894d */ /* 0x014fea0003800000 */
[----:B------:R-:W0:Y:S01]  /*1750*/  LDCU.64 UR4, c[0x0][0x390] ;  /* 0x00007200ff0477ac */ /* 0x000e220008000a00 */
[----:B------:R-:W-:Y:S01]  /*1760*/  FFMA R19, R19, R10, R26 ;  /* 0x0000000a13137223 */ /* 0x000fe2000000001a */
[----:B------:R-:W-:-:S03]  /*1770*/  IMAD R2, R16, R2, RZ ;  /* 0x0000000210027224 */ /* 0x000fc600078e02ff */
[----:B------:R-:W-:Y:S02]  /*1780*/  FFMA R11, R24, R11, R19 ;  /* 0x0000000b180b7223 */ /* 0x000fe40000000013 */
[----:B------:R-:W-:Y:S02]  /*1790*/  IADD3 R3, P0, P1, R20, R2, R3 ;  /* 0x0000000214037210 */ /* 0x000fe4000791e003 */
[----:B------:R-:W-:Y:S02]  /*17a0*/  FFMA R11, R4, R13, R11 ;  /* 0x0000000d040b7223 */ /* 0x000fe4000000000b */
[----:B------:R-:W-:Y:S02]  /*17b0*/  IADD3.X R0, PT, PT, R0, RZ, RZ, P0, P1 ;  /* 0x000000ff00007210 */ /* 0x000fe400007e24ff */
[----:B------:R-:W-:-:S04]  /*17c0*/  FFMA R22, R22, R5, R11 ;  /* 0x0000000516167223 */ /* 0x000fc8000000000b */
[----:B------:R-:W-:Y:S01]  /*17d0*/  FFMA R15, R15, R6, R22 ;  /* 0x000000060f0f7223 */ /* 0x000fe20000000016 */
[----:B0-----:R-:W-:-:S03]  /*17e0*/  LEA R2, P0, R3, UR4, 0x2 ;  /* 0x0000000403027c11 */ /* 0x001fc6000f8010ff */
[----:B------:R-:W-:Y:S01]  /*17f0*/  FFMA R7, R14, R7, R15 ;  /* 0x000000070e077223 */ /* 0x000fe2000000000f */
[----:B------:R-:W-:-:S05]  /*1800*/  LEA.HI.X R3, R3, UR5, R0, 0x2, P0 ;  /* 0x0000000503037c11 */ /* 0x000fca00080f1400 */
[----:B------:R-:W-:Y:S01]  /*1810*/  STG.E desc[UR12][R2.64], R7 ;  /* 0x0000000702007986 */ /* 0x000fe2000c10190c */
[----:B------:R-:W-:Y:S05]  /*1820*/  EXIT ;  /* 0x000000000000794d */ /* 0x000fea0003800000 */
.L_x_14:
        /* <DEDUP_REMOVED lines=13> */
.L_x_37:


//--------------------- .text._Z25tensor_mul_warp_optimizedPfS_S_iiiii --------------------------
	.section	.text._Z25tensor_mul_warp_optimizedPfS_S_iiiii,"ax",@progbits
	.align	128
        .global         _Z25tensor_mul_warp_optimizedPfS_S_iiiii
        .type           _Z25tensor_mul_warp_optimizedPfS_S_iiiii,@function
        .size           _Z25tensor_mul_warp_optimizedPfS_S_iiiii,(.L_x_38 - _Z25tensor_mul_warp_optimizedPfS_S_iiiii)
        .other          _Z25tensor_mul_warp_optimizedPfS_S_iiiii,@"STO_CUDA_ENTRY STV_DEFAULT"
_Z25tensor_mul_warp_optimizedPfS_S_iiiii:
.text._Z25tensor_mul_warp_optimizedPfS_S_iiiii:
[----:B------:R-:W-:Y:S08]  /*0000*/  LDC R1, c[0x0][0x37c] ;  /* 0x0000df00ff017b82 */ /* 0x000ff00000000800 */
[----:B------:R-:W0:Y:S01]  /*0010*/  LDC R11, c[0x0][0x3a0] ;  /* 0x0000e800ff0b7b82 */ /* 0x000e220000000800 */
[----:B------:R-:W1:Y:S01]  /*0020*/  S2R R20, SR_TID.Y ;  /* 0x0000000000147919 */ /* 0x000e620000002200 */
[----:B------:R-:W2:Y:S01]  /*0030*/  LDCU UR5, c[0x0][0x39c] ;  /* 0x00007380ff0577ac */ /* 0x000ea20008000800 */
[----:B------:R-:W-:Y:S01]  /*0040*/  HFMA2 R23, -RZ, RZ, 0, 0 ;  /* 0x00000000ff177431 */ /* 0x000fe200000001ff */
[----:B------:R-:W1:Y:S01]  /*0050*/  S2R R3, SR_CTAID.X ;  /* 0x0000000000037919 */ /* 0x000e620000002500 */
[----:B------:R-:W3:Y:S03]  /*0060*/  LDCU UR6, c[0x0][0x3a8] ;  /* 0x00007500ff0677ac */ /* 0x000ee60008000800 */
[----:B------:R-:W4:Y:S01]  /*0070*/  S2UR UR14, SR_CTAID.Z ;  /* 0x00000000000e79c3 */ /* 0x000f220000002700 */
[----:B------:R-:W5:Y:S01]  /*0080*/  S2R R21, SR_TID.X ;  /* 0x0000000000157919 */ /* 0x000f620000002100 */
[----:B------:R-:W0:Y:S01]  /*0090*/  LDCU.64 UR12, c[0x0][0x358] ;  /* 0x00006b00ff0c77ac */ /* 0x000e220008000a00 */
[----:B------:R-:W5:Y:S01]  /*00a0*/  S2R R24, SR_CTAID.Y ;  /* 0x0000000000187919 */ /* 0x000f620000002600 */
[----:B--2---:R-:W-:Y:S01]  /*00b0*/  USHF.R.S32.HI UR4, URZ, 0x1f, UR5 ;  /* 0x0000001fff047899 */ /* 0x004fe20008011405 */
[----:B0-----:R-:W-:-:S02]  /*00c0*/  ISETP.GE.AND P0, PT, R11, 0x1, PT ;  /* 0x000000010b00780c */ /* 0x001fc40003f06270 */
[----:B---3--:R-:W-:-:S04]  /*00d0*/  MOV R5, UR6 ;  /* 0x0000000600057c02 */ /* 0x008fc80008000f00 */
[----:B------:R-:W-:Y:S01]  /*00e0*/  SHF.R.S32.HI R17, RZ, 0x1f, R5 ;  /* 0x0000001fff117819 */ /* 0x000fe20000011405 */
[----:B----4-:R-:W-:Y:S02]  /*00f0*/  UIMAD.WIDE.U32 UR16, UR14, UR5, URZ ;  /* 0x000000050e1072a5 */ /* 0x010fe4000f8e00ff */
[----:B------:R-:W-:Y:S01]  /*0100*/  UIMAD UR4, UR4, UR14, URZ ;  /* 0x0000000e040472a4 */ /* 0x000fe2000f8e02ff */
[----:B-1----:R-:W-:-:S03]  /*0110*/  LEA R22, R3, R20, 0x5 ;  /* 0x0000001403167211 */ /* 0x002fc600078e28ff */
[----:B------:R-:W-:Y:S01]  /*0120*/  UIADD3 UR9, UPT, UPT, UR17, UR4, URZ ;  /* 0x0000000411097290 */ /* 0x000fe2000fffe0ff */
[----:B-----5:R-:W-:Y:S01]  /*0130*/  LEA R24, R24, R21, 0x5 ;  /* 0x0000001518187211 */ /* 0x020fe200078e28ff */
[----:B------:R-:W-:Y:S10]  /*0140*/  @!P0 BRA `(.L_x_15) ;  /* 0x00000008002c8947 */ /* 0x000ff40003800000 */
[----:B------:R-:W0:Y:S01]  /*0150*/  LDCU UR4, c[0x0][0x3a4] ;  /* 0x00007480ff0477ac */ /* 0x000e220008000800 */
[----:B------:R-:W1:Y:S01]  /*0160*/  S2UR UR8, SR_CgaCtaId ;  /* 0x00000000000879c3 */ /* 0x000e620000008800 */
[----:B------:R-:W-:Y:S01]  /*0170*/  IMAD R2, R22, R11, RZ ;  /* 0x0000000b16027224 */ /* 0x000fe200078e02ff */
[----:B------:R-:W-:Y:S01]  /*0180*/  SHF.R.S32.HI R0, RZ, 0x1f, R11 ;  /* 0x0000001fff007819 */ /* 0x000fe2000001140b */
[----:B------:R-:W2:Y:S01]  /*0190*/  LDCU.64 UR18, c[0x0][0x380] ;  /* 0x00007000ff1277ac */ /* 0x000ea20008000a00 */
[C---:B------:R-:W-:Y:S01]  /*01a0*/  IMAD R7, R11.reuse, UR9, RZ ;  /* 0x000000090b077c24 */ /* 0x040fe2000f8e02ff */
[----:B------:R-:W-:Y:S01]  /*01b0*/  MOV R25, RZ ;  /* 0x000000ff00197202 */ /* 0x000fe20000000f00 */
[----:B------:R-:W-:Y:S01]  /*01c0*/  IMAD R18, R20, R5, RZ ;  /* 0x0000000514127224 */ /* 0x000fe200078e02ff */
[--C-:B------:R-:W-:Y:S01]  /*01d0*/  SHF.R.S32.HI R3, RZ, 0x1f, R2.reuse ;  /* 0x0000001fff037819 */ /* 0x100fe20000011402 */
[----:B------:R-:W-:Y:S01]  /*01e0*/  UMOV UR6, 0x400 ;  /* 0x0000040000067882 */ /* 0x000fe20000000000 */
[----:B------:R-:W-:Y:S01]  /*01f0*/  IMAD R9, R0, UR16, R7 ;  /* 0x0000001000097c24 */ /* 0x000fe2000f8e0207 */
[C---:B------:R-:W-:Y:S01]  /*0200*/  IADD3 R0, PT, PT, R11.reuse, 0x1f, RZ ;  /* 0x0000001f0b007810 */ /* 0x040fe20007ffe0ff */
[----:B------:R-:W3:Y:S01]  /*0210*/  LDCU UR15, c[0x0][0x3a0] ;  /* 0x00007400ff0f77ac */ /* 0x000ee20008000800 */
[----:B------:R-:W-:Y:S01]  /*0220*/  IMAD.WIDE.U32 R2, R11, UR16, R2 ;  /* 0x000000100b027c25 */ /* 0x000fe2000f8e0002 */
[----:B------:R-:W-:-:S02]  /*0230*/  MOV R23, RZ ;  /* 0x000000ff00177202 */ /* 0x000fc40000000f00 */
[----:B------:R-:W-:Y:S01]  /*0240*/  SHF.R.U32.HI R19, RZ, 0x5, R0 ;  /* 0x00000005ff137819 */ /* 0x000fe20000011600 */
[----:B------:R-:W4:Y:S01]  /*0250*/  LDCU UR11, c[0x0][0x39c] ;  /* 0x00007380ff0b77ac */ /* 0x000f220008000800 */
[----:B------:R-:W-:Y:S02]  /*0260*/  IADD3 R7, P0, PT, R21, R2, RZ ;  /* 0x0000000215077210 */ /* 0x000fe40007f1e0ff */
[----:B------:R-:W-:Y:S01]  /*0270*/  IADD3 R19, PT, PT, -R19, RZ, RZ ;  /* 0x000000ff13137210 */ /* 0x000fe20007ffe1ff */
[----:B0-----:R-:W-:Y:S01]  /*0280*/  USHF.R.S32.HI UR7, URZ, 0x1f, UR4 ;  /* 0x0000001fff077899 */ /* 0x001fe20008011404 */
[----:B------:R-:W-:Y:S01]  /*0290*/  IADD3.X R2, PT, PT, R3, R9, RZ, P0, !PT ;  /* 0x0000000903027210 */ /* 0x000fe200007fe4ff */
[----:B------:R-:W-:Y:S01]  /*02a0*/  UIMAD.WIDE.U32 UR4, UR14, UR4, URZ ;  /* 0x000000040e0472a5 */ /* 0x000fe2000f8e00ff */
[C---:B--2---:R-:W-:Y:S01]  /*02b0*/  LEA R16, P0, R7.reuse, UR18, 0x2 ;  /* 0x0000001207107c11 */ /* 0x044fe2000f8010ff */
[----:B------:R-:W-:Y:S02]  /*02c0*/  UIMAD UR10, UR7, UR14, URZ ;  /* 0x0000000e070a72a4 */ /* 0x000fe4000f8e02ff */
[----:B------:R-:W-:Y:S01]  /*02d0*/  UIADD3 UR7, UPT, UPT, UR6, 0x1000, URZ ;  /* 0x0000100006077890 */ /* 0x000fe2000fffe0ff */
[----:B------:R-:W-:Y:S01]  /*02e0*/  LEA.HI.X R7, R7, UR19, R2, 0x2, P0 ;  /* 0x0000001307077c11 */ /* 0x000fe200080f1402 */
[----:B------:R-:W-:Y:S01]  /*02f0*/  UIADD3 UR5, UPT, UPT, UR5, UR10, URZ ;  /* 0x0000000a05057290 */ /* 0x000fe2000fffe0ff */
[----:B------:R-:W-:Y:S01]  /*0300*/  IMAD.WIDE.U32 R26, R5, UR4, R24 ;  /* 0x00000004051a7c25 */ /* 0x000fe2000f8e0018 */
[----:B-1----:R-:W-:-:S02]  /*0310*/  ULEA UR7, UR8, UR7, 0x18 ;  /* 0x0000000708077291 */ /* 0x002fc4000f8ec0ff */
[----:B------:R-:W-:Y:S02]  /*0320*/  ULEA UR6, UR8, UR6, 0x18 ;  /* 0x0000000608067291 */ /* 0x000fe4000f8ec0ff */
[----:B------:R-:W-:Y:S01]  /*0330*/  IMAD R4, R5, UR5, RZ ;  /* 0x0000000505047c24 */ /* 0x000fe2000f8e02ff */
[----:B------:R-:W0:Y:S01]  /*0340*/  LDCU UR20, c[0x0][0x3a4] ;  /* 0x00007480ff1477ac */ /* 0x000e220008000800 */
[----:B------:R-:W-:Y:S02]  /*0350*/  LEA R2, R21, UR7, 0x2 ;  /* 0x0000000715027c11 */ /* 0x000fe4000f8e10ff */
[----:B------:R-:W-:Y:S01]  /*0360*/  IMAD R9, R17, UR4, R4 ;  /* 0x0000000411097c24 */ /* 0x000fe2000f8e0204 */
[C---:B------:R-:W-:Y:S02]  /*0370*/  LEA R0, R20.reuse, UR6, 0x7 ;  /* 0x0000000614007c11 */ /* 0x040fe4000f8e38ff */
[----:B------:R-:W-:Y:S02]  /*0380*/  IMAD R4, R20, 0x80, R2 ;  /* 0x0000008014047824 */ /* 0x000fe400078e0202 */
[----:B------:R-:W-:-:S02]  /*0390*/  LEA R3, R21, R0, 0x2 ;  /* 0x0000000015037211 */ /* 0x000fc400078e10ff */
[----:B---34-:R-:W-:-:S07]  /*03a0*/  IADD3 R6, PT, PT, R27, R9, RZ ;  /* 0x000000091b067210 */ /* 0x018fce0007ffe0ff */
.L_x_16:
[----:B------:R-:W1:Y:S01]  /*03b0*/  LDC R5, c[0x0][0x3a8] ;  /* 0x0000ea00ff057b82 */ /* 0x000e620000000800 */
[----:B------:R-:W-:Y:S01]  /*03c0*/  ISETP.GE.AND P1, PT, R21, UR15, PT ;  /* 0x0000000f15007c0c */ /* 0x000fe2000bf26270 */
[----:B------:R-:W-:Y:S01]  /*03d0*/  UMOV UR5, UR11 ;  /* 0x0000000b00057c82 */ /* 0x000fe20008000000 */
[----:B------:R-:W-:Y:S01]  /*03e0*/  HFMA2 R12, -RZ, RZ, 0, 0 ;  /* 0x00000000ff0c7431 */ /* 0x000fe200000001ff */
[----:B------:R-:W-:Y:S02]  /*03f0*/  MOV R15, RZ ;  /* 0x000000ff000f7202 */ /* 0x000fe40000000f00 */
[----:B------:R-:W-:Y:S02]  /*0400*/  ISETP.GE.OR P1, PT, R22, UR5, P1 ;  /* 0x0000000516007c0c */ /* 0x000fe40008f26670 */
[----:B-1----:R-:W-:-:S04]  /*0410*/  ISETP.GE.AND P0, PT, R24, R5, PT ;  /* 0x000000051800720c */ /* 0x002fc80003f06270 */
[----:B0-----:R-:W-:-:S13]  /*0420*/  ISETP.GE.OR P0, PT, R20, UR20, P0 ;  /* 0x0000001414007c0c */ /* 0x001fda0008706670 */
[----:B------:R-:W0:Y:S01]  /*0430*/  @!P0 LDC.64 R8, c[0x0][0x388] ;  /* 0x0000e200ff088b82 */ /* 0x000e220000000a00 */
[----:B------:R-:W-:-:S04]  /*0440*/  @!P0 IADD3 R10, P2, PT, R18, R26, RZ ;  /* 0x0000001a120a8210 */ /* 0x000fc80007f5e0ff */
[----:B------:R-:W-:Y:S02]  /*0450*/  @!P0 LEA.HI.X.SX32 R11, R18, R6, 0x1, P2 ;  /* 0x00000006120b8211 */ /* 0x000fe400010f0eff */
[----:B0-----:R-:W-:-:S04]  /*0460*/  @!P0 LEA R8, P2, R10, R8, 0x2 ;  /* 0x000000080a088211 */ /* 0x001fc800078410ff */
[----:B------:R-:W-:Y:S02]  /*0470*/  @!P0 LEA.HI.X R9, R10, R9, R11, 0x2, P2 ;  /* 0x000000090a098211 */ /* 0x000fe400010f140b */
[----:B------:R-:W-:Y:S02]  /*0480*/  @!P1 MOV R10, R16 ;  /* 0x00000010000a9202 */ /* 0x000fe40000000f00 */
[----:B------:R-:W-:Y:S01]  /*0490*/  @!P1 MOV R11, R7 ;  /* 0x00000007000b9202 */ /* 0x000fe20000000f00 */
[----:B------:R-:W2:Y:S04]  /*04a0*/  @!P0 LDG.E R15, desc[UR12][R8.64] ;  /* 0x0000000c080f8981 */ /* 0x000ea8000c1e1900 */
[----:B------:R-:W3:Y:S04]  /*04b0*/  @!P1 LDG.E R12, desc[UR12][R10.64] ;  /* 0x0000000c0a0c9981 */ /* 0x000ee8000c1e1900 */
[----:B---3--:R-:W-:Y:S04]  /*04c0*/  STS [R3], R12 ;  /* 0x0000000c03007388 */ /* 0x008fe80000000800 */
[----:B--2---:R-:W-:Y:S01]  /*04d0*/  STS [R4], R15 ;  /* 0x0000000f04007388 */ /* 0x004fe20000000800 */
[----:B------:R-:W-:Y:S06]  /*04e0*/  BAR.SYNC.DEFER_BLOCKING 0x0 ;  /* 0x0000000000007b1d */ /* 0x000fec0000010000 */
[----:B------:R-:W-:Y:S04]  /*04f0*/  LDS R8, [R2] ;  /* 0x0000000002087984 */ /* 0x000fe80000000800 */
[----:B------:R-:W0:Y:S04]  /*0500*/  LDS.128 R12, [R0] ;  /* 0x00000000000c7984 */ /* 0x000e280000000c00 */
[----:B------:R-:W1:Y:S04]  /*0510*/  LDS R10, [R2+0x80] ;  /* 0x00008000020a7984 */ /* 0x000e680000000800 */
[----:B------:R-:W2:Y:S04]  /*0520*/  LDS R29, [R2+0x100] ;  /* 0x00010000021d7984 */ /* 0x000ea80000000800 */
[----:B------:R-:W3:Y:S01]  /*0530*/  LDS R28, [R2+0x180] ;  /* 0x00018000021c7984 */ /* 0x000ee20000000800 */
[----:B0-----:R-:W-:-:S04]  /*0540*/  FFMA R23, R12, R8, R23 ;  /* 0x000000080c177223 */ /* 0x001fc80000000017 */
[----:B-1----:R-:W-:Y:S02]  /*0550*/  FFMA R10, R10, R13, R23 ;  /* 0x0000000d0a0a7223 */ /* 0x002fe40000000017 */
[----:B------:R-:W-:Y:S02]  /*0560*/  LDS R13, [R2+0x200] ;  /* 0x00020000020d7984 */ /* 0x000fe40000000800 */
[----:B--2---:R-:W-:Y:S02]  /*0570*/  FFMA R29, R29, R14, R10 ;  /* 0x0000000e1d1d7223 */ /* 0x004fe4000000000a */
[----:B------:R-:W0:Y:S04]  /*0580*/  LDS.128 R8, [R0+0x10] ;  /* 0x0000100000087984 */ /* 0x000e280000000c00 */
[----:B------:R-:W1:Y:S01]  /*0590*/  LDS R23, [R2+0x280] ;  /* 0x0002800002177984 */ /* 0x000e620000000800 */
[----:B---3--:R-:W-:-:S03]  /*05a0*/  FFMA R29, R28, R15, R29 ;  /* 0x0000000f1c1d7223 */ /* 0x008fc6000000001d */
[----:B------:R-:W2:Y:S04]  /*05b0*/  LDS R15, [R2+0x300] ;  /* 0x00030000020f7984 */ /* 0x000ea80000000800 */
[----:B------:R-:W3:Y:S01]  /*05c0*/  LDS R28, [R2+0x380] ;  /* 0x00038000021c7984 */ /* 0x000ee20000000800 */
[----:B0-----:R-:W-:-:S03]  /*05d0*/  FFMA R8, R8, R13, R29 ;  /* 0x0000000d08087223 */ /* 0x001fc6000000001d */
[----:B------:R-:W-:Y:S01]  /*05e0*/  LDS R29, [R2+0x480] ;  /* 0x00048000021d7984 */ /* 0x000fe20000000800 */
[----:B-1----:R-:W-:-:S03]  /*05f0*/  FFMA R8, R23, R9, R8 ;  /* 0x0000000917087223 */ /* 0x002fc60000000008 */
[----:B------:R-:W-:Y:S01]  /*0600*/  LDS R9, [R2+0x400] ;  /* 0x0004000002097984 */ /* 0x000fe20000000800 */
[----:B--2---:R-:W-:-:S03]  /*0610*/  FFMA R23, R15, R10, R8 ;  /* 0x0000000a0f177223 */ /* 0x004fc60000000008 */
[----:B------:R-:W0:Y:S01]  /*0620*/  LDS.128 R12, [R0+0x20] ;  /* 0x00002000000c7984 */ /* 0x000e220000000c00 */
[----:B---3--:R-:W-:-:S03]  /*0630*/  FFMA R23, R28, R11, R23 ;  /* 0x0000000b1c177223 */ /* 0x008fc60000000017 */
[----:B------:R-:W1:Y:S04]  /*0640*/  LDS R11, [R2+0x500] ;  /* 0x00050000020b7984 */ /* 0x000e680000000800 */
[----:B------:R-:W2:Y:S01]  /*0650*/  LDS R28, [R2+0x580] ;  /* 0x00058000021c7984 */ /* 0x000ea20000000800 */
[----:B0-----:R-:W-:-:S04]  /*0660*/  FFMA R12, R12, R9, R23 ;  /* 0x000000090c0c7223 */ /* 0x001fc80000000017 */
[----:B------:R-:W-:Y:S02]  /*0670*/  FFMA R12, R29, R13, R12 ;  /* 0x0000000d1d0c7223 */ /* 0x000fe4000000000c */
[----:B------:R-:W-:Y:S02]  /*0680*/  LDS R13, [R2+0x600] ;  /* 0x00060000020d7984 */ /* 0x000fe40000000800 */
[----:B-1----:R-:W-:Y:S02]  /*0690*/  FFMA R23, R11, R14, R12 ;  /* 0x0000000e0b177223 */ /* 0x002fe4000000000c */
[----:B------:R-:W0:Y:S04]  /*06a0*/  LDS.128 R8, [R0+0x30] ;  /* 0x0000300000087984 */ /* 0x000e280000000c00 */
[----:B------:R-:W1:Y:S01]  /*06b0*/  LDS R29, [R2+0x680] ;  /* 0x00068000021d7984 */ /* 0x000e620000000800 */
[----:B--2---:R-:W-:-:S03]  /*06c0*/  FFMA R23, R28, R15, R23 ;  /* 0x0000000f1c177223 */ /* 0x004fc60000000017 */
        /* <DEDUP_REMOVED lines=33> */
[----:B------:R-:W0:Y:S02]  /*08e0*/  LDS.128 R8, [R0+0x70] ;  /* 0x0000700000087984 */ /* 0x000e240000000c00 */
[----:B---3--:R-:W-:Y:S02]  /*08f0*/  FFMA R15, R28, R15, R23 ;  /* 0x0000000f1c0f7223 */ /* 0x008fe40000000017 */
[----:B------:R-:W1:Y:S04]  /*0900*/  LDS R23, [R2+0xe80] ;  /* 0x000e800002177984 */ /* 0x000e680000000800 */
[----:B------:R-:W2:Y:S04]  /*0910*/  LDS R14, [R2+0xf00] ;  /* 0x000f0000020e7984 */ /* 0x000ea80000000800 */
[----:B------:R-:W3:Y:S01]  /*0920*/  LDS R12, [R2+0xf80] ;  /* 0x000f8000020c7984 */ /* 0x000ee20000000800 */
[----:B------:R-:W-:Y:S01]  /*0930*/  VIADD R19, R19, 0x1 ;  /* 0x0000000113137836 */ /* 0x000fe20000000000 */
[----:B------:R-:W-:Y:S04]  /*0940*/  BAR.SYNC.DEFER_BLOCKING 0x0 ;  /* 0x0000000000007b1d */ /* 0x000fe80000010000 */
[----:B------:R-:W-:-:S02]  /*0950*/  ISETP.NE.AND P0, PT, R19, RZ, PT ;  /* 0x000000ff1300720c */ /* 0x000fc40003f05270 */
[----:B------:R-:W-:Y:S02]  /*0960*/  IADD3 R16, P1, PT, R16, 0x80, RZ ;  /* 0x0000008010107810 */ /* 0x000fe40007f3e0ff */
[----:B------:R-:W-:Y:S02]  /*0970*/  IADD3 R21, PT, PT, R21, 0x20, RZ ;  /* 0x0000002015157810 */ /* 0x000fe40007ffe0ff */
[----:B------:R-:W-:Y:S02]  /*0980*/  IADD3 R20, PT, PT, R20, 0x20, RZ ;  /* 0x0000002014147810 */ /* 0x000fe40007ffe0ff */
[----:B------:R-:W-:Y:S02]  /*0990*/  IADD3.X R7, PT, PT, RZ, R7, RZ, P1, !PT ;  /* 0x00000007ff077210 */ /* 0x000fe40000ffe4ff */
[----:B------:R-:W-:Y:S01]  /*09a0*/  LEA R18, R5, R18, 0x5 ;  /* 0x0000001205127211 */ /* 0x000fe200078e28ff */
[----:B0-----:R-:W-:-:S04]  /*09b0*/  FFMA R8, R8, R13, R15 ;  /* 0x0000000d08087223 */ /* 0x001fc8000000000f */
[----:B-1----:R-:W-:-:S04]  /*09c0*/  FFMA R9, R23, R9, R8 ;  /* 0x0000000917097223 */ /* 0x002fc80000000008 */
[----:B--2---:R-:W-:-:S04]  /*09d0*/  FFMA R9, R14, R10, R9 ;  /* 0x0000000a0e097223 */ /* 0x004fc80000000009 */
[----:B---3--:R-:W-:Y:S01]  /*09e0*/  FFMA R23, R12, R11, R9 ;  /* 0x0000000b0c177223 */ /* 0x008fe20000000009 */
[----:B------:R-:W-:Y:S06]  /*09f0*/  @P0 BRA `(.L_x_16) ;  /* 0xfffffff8006c0947 */ /* 0x000fec000383ffff */
.L_x_15:
[----:B------:R-:W0:Y:S01]  /*0a00*/  LDC R0, c[0x0][0x398] ;  /* 0x0000e600ff007b82 */ /* 0x000e220000000800 */
[----:B------:R-:W-:-:S04]  /*0a10*/  ISETP.GE.AND P0, PT, R24, R5, PT ;  /* 0x000000051800720c */ /* 0x000fc80003f06270 */
[----:B------:R-:W-:-:S04]  /*0a20*/  ISETP.GE.OR P0, PT, R22, UR5, P0 ;  /* 0x0000000516007c0c */ /* 0x000fc80008706670 */
[----:B0-----:R-:W-:-:S13]  /*0a30*/  ISETP.LE.OR P0, PT, R0, UR14, P0 ;  /* 0x0000000e00007c0c */ /* 0x001fda0008703670 */
[----:B------:R-:W-:Y:S05]  /*0a40*/  @P0 EXIT ;  /* 0x000000000000094d */ /* 0x000fea0003800000 */
[----:B------:R-:W-:Y:S01]  /*0a50*/  IMAD R3, R22, R5, RZ ;  /* 0x0000000516037224 */ /* 0x000fe200078e02ff */
[----:B------:R-:W0:Y:S01]  /*0a60*/  LDCU.64 UR4, c[0x0][0x390] ;  /* 0x00007200ff0477ac */ /* 0x000e220008000a00 */
[----:B------:R-:W-:-:S03]  /*0a70*/  IMAD R0, R5, UR9, RZ ;  /* 0x0000000905007c24 */ /* 0x000fc6000f8e02ff */
[----:B------:R-:W-:Y:S01]  /*0a80*/  IADD3 R2, P0, PT, R24, R3, RZ ;  /* 0x0000000318027210 */ /* 0x000fe20007f1e0ff */
[----:B------:R-:W-:-:S03]  /*0a90*/  IMAD R17, R17, UR16, R0 ;  /* 0x0000001011117c24 */ /* 0x000fc6000f8e0200 */
[----:B------:R-:W-:-:S03]  /*0aa0*/  LEA.HI.X.SX32 R3, R3, RZ, 0x1, P0 ;  /* 0x000000ff03037211 */ /* 0x000fc600000f0eff */
[----:B------:R-:W-:-:S05]  /*0ab0*/  IMAD.WIDE.U32 R2, R5, UR16, R2 ;  /* 0x0000001005027c25 */ /* 0x000fca000f8e0002 */
[----:B------:R-:W-:Y:S02]  /*0ac0*/  IADD3 R3, PT, PT, R3, R17, RZ ;  /* 0x0000001103037210 */ /* 0x000fe40007ffe0ff */
[----:B0-----:R-:W-:-:S04]  /*0ad0*/  LEA R4, P0, R2, UR4, 0x2 ;  /* 0x0000000402047c11 */ /* 0x001fc8000f8010ff */
[----:B------:R-:W-:-:S05]  /*0ae0*/  LEA.HI.X R5, R2, UR5, R3, 0x2, P0 ;  /* 0x0000000502057c11 */ /* 0x000fca00080f1403 */
[----:B------:R-:W-:Y:S01]  /*0af0*/  STG.E desc[UR12][R4.64], R23 ;  /* 0x0000001704007986 */ /* 0x000fe2000c10190c */
[----:B------:R-:W-:Y:S05]  /*0b00*/  EXIT ;  /* 0x000000000000794d */ /* 0x000fea0003800000 */
.L_x_17:
        /* <DEDUP_REMOVED lines=15> */
.L_x_38:


//--------------------- .text._Z21tensor_mul_vectorizedP6float4S0_S0_iiiii --------------------------
	.section	.text._Z21tensor_mul_vectorizedP6float4S0_S0_iiiii,"ax",@progbits
	.align	128
        .global         _Z21tensor_mul_vectorizedP6float4S0_S0_iiiii
        .type           _Z21tensor_mul_vectorizedP6float4S0_S0_iiiii,@function
        .size           _Z21tensor_mul_vectorizedP6float4S0_S0_iiiii,(.L_x_39 - _Z21tensor_mul_vectorizedP6float4S0_S0_iiiii)
        .other          _Z21tensor_mul_vectorizedP6float4S0_S0_iiiii,@"STO_CUDA_ENTRY STV_DEFAULT"
_Z21tensor_mul_vectorizedP6float4S0_S0_iiiii:
.text._Z21tensor_mul_vectorizedP6float4S0_S0_iiiii:
[----:B------:R-:W-:Y:S01]  /*0000*/  LDC R1, c[0x0][0x37c] ;  /* 0x0000df00ff017b82 */ /* 0x000fe20000000800 */
[----:B------:R-:W0:Y:S01]  /*0010*/  S2R R22, SR_CTAID.X ;  /* 0x0000000000167919 */ /* 0x000e220000002500 */
[----:B------:R-:W1:Y:S06]  /*0020*/  LDCU UR10, c[0x0][0x3a0] ;  /* 0x00007400ff0a77ac */ /* 0x000e6c0008000800 */
[----:B------:R-:W2:Y:S01]  /*0030*/  S2UR UR15, SR_CTAID.Z ;  /* 0x00000000000f79c3 */ /* 0x000ea20000002700 */
[----:B------:R-:W-:Y:S01]  /*0040*/  HFMA2 R23, -RZ, RZ, 0, 0 ;  /* 0x00000000ff177431 */ /* 0x000fe200000001ff */
[----:B------:R-:W0:Y:S01]  /*0050*/  S2R R20, SR_TID.X ;  /* 0x0000000000147919 */ /* 0x000e220000002100 */
[----:B------:R-:W3:Y:S01]  /*0060*/  LDCU UR5, c[0x0][0x39c] ;  /* 0x00007380ff0577ac */ /* 0x000ee20008000800 */
[----:B------:R-:W4:Y:S01]  /*0070*/  S2R R21, SR_CTAID.Y ;  /* 0x0000000000157919 */ /* 0x000f220000002600 */
[----:B------:R-:W5:Y:S01]  /*0080*/  LDCU UR6, c[0x0][0x3a8] ;  /* 0x00007500ff0677ac */ /* 0x000f620008000800 */
[----:B------:R-:W4:Y:S01]  /*0090*/  S2R R16, SR_TID.Y ;  /* 0x0000000000107919 */ /* 0x000f220000002200 */
[----:B------:R-:W0:Y:S01]  /*00a0*/  LDCU.64 UR16, c[0x0][0x358] ;  /* 0x00006b00ff1077ac */ /* 0x000e220008000a00 */
[----:B-1----:R-:W-:-:S02]  /*00b0*/  UISETP.GE.AND UP0, UPT, UR10, 0x1, UPT ;  /* 0x000000010a00788c */ /* 0x002fc4000bf06270 */
[----:B---3--:R-:W-:Y:S02]  /*00c0*/  USHF.R.S32.HI UR4, URZ, 0x1f, UR5 ;  /* 0x0000001fff047899 */ /* 0x008fe40008011405 */
[----:B--2---:R-:W-:Y:S01]  /*00d0*/  UIMAD.WIDE.U32 UR18, UR15, UR5, URZ ;  /* 0x000000050f1272a5 */ /* 0x004fe2000f8e00ff */
[----:B-----5:R-:W-:Y:S01]  /*00e0*/  MOV R24, UR6 ;  /* 0x0000000600187c02 */ /* 0x020fe20008000f00 */
[----:B------:R-:W-:-:S03]  /*00f0*/  UIMAD UR4, UR4, UR15, URZ ;  /* 0x0000000f040472a4 */ /* 0x000fc6000f8e02ff */
[----:B------:R-:W-:Y:S01]  /*0100*/  SHF.R.S32.HI R6, RZ, 0x1f, R24 ;  /* 0x0000001fff067819 */ /* 0x000fe20000011418 */
[----:B------:R-:W-:Y:S01]  /*0110*/  UIADD3 UR12, UPT, UPT, UR19, UR4, URZ ;  /* 0x00000004130c7290 */ /* 0x000fe2000fffe0ff */
[----:B0-----:R-:W-:Y:S01]  /*0120*/  IMAD R22, R22, 0x20, R20 ;  /* 0x0000002016167824 */ /* 0x001fe200078e0214 */
[----:B----4-:R-:W-:Y:S01]  /*0130*/  LEA R21, R21, R16, 0x5 ;  /* 0x0000001015157211 */ /* 0x010fe200078e28ff */
[----:B------:R-:W-:Y:S09]  /*0140*/  BRA.U !UP0, `(.L_x_18) ;  /* 0x0000000908a07547 */ /* 0x000ff2000b800000 */
[----:B------:R-:W0:Y:S01]  /*0150*/  LDCU UR6, c[0x0][0x3a4] ;  /* 0x00007480ff0677ac */ /* 0x000e220008000800 */
[----:B------:R-:W-:Y:S01]  /*0160*/  SHF.R.U64 R3, R16, 0x2, RZ ;  /* 0x0000000210037819 */ /* 0x000fe200000012ff */
[----:B------:R-:W-:Y:S01]  /*0170*/  IMAD.MOV.U32 R17, RZ, RZ, R16 ;  /* 0x000000ffff117224 */ /* 0x000fe200078e0010 */
[----:B------:R-:W-:Y:S01]  /*0180*/  SHF.R.U32.HI R19, RZ, 0x2, R24 ;  /* 0x00000002ff137819 */ /* 0x000fe20000011618 */
[----:B------:R-:W-:Y:S01]  /*0190*/  UIMAD.WIDE.U32 UR4, UR18, UR10, URZ ;  /* 0x0000000a120472a5 */ /* 0x000fe2000f8e00ff */
[----:B------:R-:W-:Y:S01]  /*01a0*/  MOV R23, RZ ;  /* 0x000000ff00177202 */ /* 0x000fe20000000f00 */
[----:B------:R-:W-:Y:S01]  /*01b0*/  UIMAD UR13, UR12, UR10, URZ ;  /* 0x0000000a0c0d72a4 */ /* 0x000fe2000f8e02ff */
[----:B------:R-:W1:Y:S01]  /*01c0*/  LDCU.64 UR20, c[0x0][0x380] ;  /* 0x00007000ff1477ac */ /* 0x000e620008000a00 */
[----:B------:R-:W-:Y:S01]  /*01d0*/  IMAD R18, R20, R19, RZ ;  /* 0x0000001314127224 */ /* 0x000fe200078e02ff */
[----:B------:R-:W-:Y:S02]  /*01e0*/  UIADD3 UR8, UPT, UPT, UR10, 0x1f, URZ ;  /* 0x0000001f0a087890 */ /* 0x000fe4000fffe0ff */
[----:B------:R-:W-:Y:S01]  /*01f0*/  USHF.R.U32.HI UR10, URZ, 0x2, UR10 ;  /* 0x00000002ff0a7899 */ /* 0x000fe2000801160a */
[----:B------:R-:W-:Y:S01]  /*0200*/  UMOV UR9, 0x400 ;  /* 0x0000040000097882 */ /* 0x000fe20000000000 */
[----:B------:R-:W-:-:S02]  /*0210*/  USHF.R.U32.HI UR8, URZ, 0x5, UR8 ;  /* 0x00000005ff087899 */ /* 0x000fc40008011608 */
[----:B0-----:R-:W-:Y:S02]  /*0220*/  USHF.R.S32.HI UR11, URZ, 0x1f, UR6 ;  /* 0x0000001fff0b7899 */ /* 0x001fe40008011406 */
[----:B------:R-:W-:Y:S01]  /*0230*/  IMAD R0, R22, UR10, RZ ;  /* 0x0000000a16007c24 */ /* 0x000fe2000f8e02ff */
[----:B------:R-:W-:Y:S02]  /*0240*/  UIMAD.WIDE.U32 UR6, UR15, UR6, URZ ;  /* 0x000000060f0672a5 */ /* 0x000fe4000f8e00ff */
[----:B------:R-:W-:Y:S02]  /*0250*/  UIMAD UR14, UR11, UR15, URZ ;  /* 0x0000000f0b0e72a4 */ /* 0x000fe4000f8e02ff */
[----:B------:R-:W-:Y:S01]  /*0260*/  UIADD3 UR11, UPT, UPT, UR5, UR13, URZ ;  /* 0x0000000d050b7290 */ /* 0x000fe2000fffe0ff */
[----:B------:R-:W0:Y:S01]  /*0270*/  S2UR UR5, SR_CgaCtaId ;  /* 0x00000000000579c3 */ /* 0x000e220000008800 */
[----:B------:R-:W-:Y:S02]  /*0280*/  UIADD3 UR7, UPT, UPT, UR7, UR14, URZ ;  /* 0x0000000e07077290 */ /* 0x000fe4000fffe0ff */
[----:B------:R-:W-:-:S02]  /*0290*/  USHF.R.U64 UR4, UR4, 0x2, UR11 ;  /* 0x0000000204047899 */ /* 0x000fc4000800120b */
[----:B------:R-:W-:Y:S02]  /*02a0*/  USHF.R.U32.HI UR10, URZ, 0x2, UR11 ;  /* 0x00000002ff0a7899 */ /* 0x000fe4000801160b */
[----:B------:R-:W-:Y:S01]  /*02b0*/  IMAD R5, R24, UR7, RZ ;  /* 0x0000000718057c24 */ /* 0x000fe2000f8e02ff */
[----:B------:R-:W2:Y:S01]  /*02c0*/  LDCU UR13, c[0x0][0x3a4] ;  /* 0x00007480ff0d77ac */ /* 0x000ea20008000800 */
[----:B------:R-:W-:Y:S01]  /*02d0*/  IADD3 R0, P0, P1, R0, UR4, R3 ;  /* 0x0000000400007c10 */ /* 0x000fe2000f91e003 */
[----:B------:R-:W-:Y:S01]  /*02e0*/  IMAD.WIDE.U32 R2, R24, UR6, RZ ;  /* 0x0000000618027c25 */ /* 0x000fe2000f8e00ff */
[----:B------:R-:W-:Y:S02]  /*02f0*/  UIADD3 UR4, UPT, UPT, UR9, 0x1000, URZ ;  /* 0x0000100009047890 */ /* 0x000fe4000fffe0ff */
[----:B------:R-:W-:Y:S01]  /*0300*/  IADD3.X R27, PT, PT, RZ, UR10, RZ, P0, P1 ;  /* 0x0000000aff1b7c10 */ /* 0x000fe200087e24ff */
[----:B------:R-:W-:Y:S01]  /*0310*/  IMAD R5, R6, UR6, R5 ;  /* 0x0000000606057c24 */ /* 0x000fe2000f8e0205 */
[C---:B-1----:R-:W-:Y:S01]  /*0320*/  LEA R26, P0, R0.reuse, UR20, 0x4 ;  /* 0x00000014001a7c11 */ /* 0x042fe2000f8020ff */
[----:B------:R-:W1:Y:S02]  /*0330*/  LDCU UR7, c[0x0][0x3a0] ;  /* 0x00007400ff0777ac */ /* 0x000e640008000800 */
[----:B------:R-:W-:Y:S01]  /*0340*/  IMAD.IADD R11, R3, 0x1, R5 ;  /* 0x00000001030b7824 */ /* 0x000fe200078e0205 */
[----:B------:R-:W-:Y:S01]  /*0350*/  LEA.HI.X R27, R0, UR21, R27, 0x4, P0 ;  /* 0x00000015001b7c11 */ /* 0x000fe200080f241b */
[----:B------:R-:W3:Y:S01]  /*0360*/  LDCU UR6, c[0x0][0x39c] ;  /* 0x00007380ff0677ac */ /* 0x000ee20008000800 */
[----:B------:R-:W4:Y:S01]  /*0370*/  LDC R0, c[0x0][0x3a8] ;  /* 0x0000ea00ff007b82 */ /* 0x000f220000000800 */
[----:B------:R-:W-:Y:S01]  /*0380*/  IADD3 R26, P1, PT, R26, 0x8, RZ ;  /* 0x000000081a1a7810 */ /* 0x000fe20007f3e0ff */
[----:B0-----:R-:W-:Y:S01]  /*0390*/  ULEA UR4, UR5, UR4, 0x18 ;  /* 0x0000000405047291 */ /* 0x001fe2000f8ec0ff */
[----:B------:R-:W-:Y:S01]  /*03a0*/  SHF.R.U64 R2, R2, 0x2, R11 ;  /* 0x0000000202027819 */ /* 0x000fe2000000120b */
[----:B------:R-:W-:-:S02]  /*03b0*/  ULEA UR9, UR5, UR9, 0x18 ;  /* 0x0000000905097291 */ /* 0x000fc4000f8ec0ff */
[----:B------:R-:W-:Y:S01]  /*03c0*/  IMAD.X R27, RZ, RZ, R27, P1 ;  /* 0x000000ffff1b7224 */ /* 0x000fe200008e061b */
[----:B------:R-:W0:Y:S01]  /*03d0*/  LDCU.64 UR10, c[0x0][0x388] ;  /* 0x00007100ff0a77ac */ /* 0x000e220008000a00 */
[----:B------:R-:W-:Y:S02]  /*03e0*/  LEA.HI R5, P0, R21, R2, RZ, 0x1e ;  /* 0x0000000215057211 */ /* 0x000fe4000781f0ff */
[C---:B------:R-:W-:Y:S01]  /*03f0*/  LEA R9, R20.reuse, UR4, 0x7 ;  /* 0x0000000414097c11 */ /* 0x040fe2000f8e38ff */
[----:B------:R-:W-:Y:S01]  /*0400*/  UIADD3 UR8, UPT, UPT, -UR8, URZ, URZ ;  /* 0x000000ff08087290 */ /* 0x000fe2000fffe1ff */
[----:B------:R-:W-:Y:S02]  /*0410*/  LEA R3, R20, UR9, 0x7 ;  /* 0x0000000914037c11 */ /* 0x000fe4000f8e38ff */
[C---:B------:R-:W-:Y:S02]  /*0420*/  LEA R7, R16.reuse, UR4, 0x2 ;  /* 0x0000000410077c11 */ /* 0x040fe4000f8e10ff */
[----:B------:R-:W-:-:S02]  /*0430*/  LEA R4, R16, R9, 0x2 ;  /* 0x0000000910047211 */ /* 0x000fc400078e10ff */
[----:B-123--:R-:W-:-:S07]  /*0440*/  LEA.HI.X R2, R11, RZ, RZ, 0x1e, P0 ;  /* 0x000000ff0b027211 */ /* 0x00efce00000ff4ff */
.L_x_23:
[----:B------:R-:W-:Y:S01]  /*0450*/  ISETP.GE.AND P0, PT, R17, UR7, PT ;  /* 0x0000000711007c0c */ /* 0x000fe2000bf06270 */
[----:B------:R-:W-:Y:S01]  /*0460*/  UMOV UR5, UR6 ;  /* 0x0000000600057c82 */ /* 0x000fe20008000000 */
[----:B------:R-:W-:Y:S01]  /*0470*/  BSSY.RECONVERGENT B0, `(.L_x_19) ;  /* 0x000000e000007945 */ /* 0x000fe20003800200 */
[----:B------:R-:W-:Y:S01]  /*0480*/  LOP3.LUT R12, R16, 0x3, RZ, 0xc0, !PT ;  /* 0x00000003100c7812 */ /* 0x000fe200078ec0ff */
[----:B------:R-:W-:Y:S01]  /*0490*/  IMAD.MOV.U32 R10, RZ, RZ, RZ ;  /* 0x000000ffff0a7224 */ /* 0x000fe200078e00ff */
[----:B------:R-:W-:Y:S02]  /*04a0*/  ISETP.GE.OR P0, PT, R22, UR5, P0 ;  /* 0x0000000516007c0c */ /* 0x000fe40008706670 */
[----:B------:R-:W-:-:S11]  /*04b0*/  LEA R13, R16, R3, 0x2 ;  /* 0x00000003100d7211 */ /* 0x000fd600078e10ff */
[----:B------:R-:W-:Y:S05]  /*04c0*/  @P0 BRA `(.L_x_20) ;  /* 0x0000000000200947 */ /* 0x000fea0003800000 */
[----:B------:R-:W-:-:S13]  /*04d0*/  ISETP.NE.AND P0, PT, R12, RZ, PT ;  /* 0x000000ff0c00720c */ /* 0x000fda0003f05270 */
[----:B------:R1:W2:Y:S04]  /*04e0*/  @P0 LDG.E R11, desc[UR16][R26.64+-0x4] ;  /* 0xfffffc101a0b0981 */ /* 0x0002a8000c1e1900 */
[----:B------:R-:W2:Y:S04]  /*04f0*/  @P0 LDG.E.64 R8, desc[UR16][R26.64] ;  /* 0x000000101a080981 */ /* 0x000ea8000c1e1b00 */
[----:B------:R1:W5:Y:S01]  /*0500*/  @!P0 LDG.E R10, desc[UR16][R26.64+-0x8] ;  /* 0xfffff8101a0a8981 */ /* 0x000362000c1e1900 */
[C---:B------:R-:W-:Y:S02]  /*0510*/  ISETP.NE.AND P2, PT, R12.reuse, 0x1, P0 ;  /* 0x000000010c00780c */ /* 0x040fe40000745270 */
[----:B------:R-:W-:-:S11]  /*0520*/  @P0 ISETP.NE.AND P1, PT, R12, 0x2, PT ;  /* 0x000000020c00080c */ /* 0x000fd60003f25270 */
[----:B--2---:R-:W-:-:S04]  /*0530*/  @P2 FSEL R11, R8, R9, !P1 ;  /* 0x00000009080b2208 */ /* 0x004fc80004800000 */
[----:B-1----:R-:W-:-:S07]  /*0540*/  @P0 MOV R10, R11 ;  /* 0x0000000b000a0202 */ /* 0x002fce0000000f00 */
.L_x_20:
[----:B0-----:R-:W-:Y:S05]  /*0550*/  BSYNC.RECONVERGENT B0 ;  /* 0x0000000000007941 */ /* 0x001fea0003800200 */
.L_x_19:
[----:B----4-:R-:W-:Y:S01]  /*0560*/  IMAD.MOV.U32 R24, RZ, RZ, R0 ;  /* 0x000000ffff187224 */ /* 0x010fe200078e0000 */
[----:B-----5:R0:W-:Y:S01]  /*0570*/  STS [R13], R10 ;  /* 0x0000000a0d007388 */ /* 0x0201e20000000800 */
[----:B------:R-:W-:Y:S01]  /*0580*/  BSSY.RECONVERGENT B0, `(.L_x_21) ;  /* 0x0000011000007945 */ /* 0x000fe20003800200 */
[----:B------:R-:W-:Y:S02]  /*0590*/  HFMA2 R25, -RZ, RZ, 0, 0 ;  /* 0x00000000ff197431 */ /* 0x000fe400000001ff */
[----:B------:R-:W-:-:S04]  /*05a0*/  ISETP.GE.AND P0, PT, R21, R24, PT ;  /* 0x000000181500720c */ /* 0x000fc80003f06270 */
[----:B------:R-:W-:-:S13]  /*05b0*/  ISETP.GE.OR P0, PT, R20, UR13, P0 ;  /* 0x0000000d14007c0c */ /* 0x000fda0008706670 */
[----:B0-----:R-:W-:Y:S05]  /*05c0*/  @P0 BRA `(.L_x_22) ;  /* 0x0000000000300947 */ /* 0x001fea0003800000 */
[----:B------:R-:W-:Y:S02]  /*05d0*/  IADD3 R8, P1, PT, R18, R5, RZ ;  /* 0x0000000512087210 */ /* 0x000fe40007f3e0ff */
[----:B------:R-:W-:-:S03]  /*05e0*/  ISETP.NE.AND P0, PT, R12, RZ, PT ;  /* 0x000000ff0c00720c */ /* 0x000fc60003f05270 */
[----:B------:R-:W-:Y:S01]  /*05f0*/  IMAD.X R9, RZ, RZ, R2, P1 ;  /* 0x000000ffff097224 */ /* 0x000fe200008e0602 */
[----:B------:R-:W-:-:S04]  /*0600*/  LEA R10, P1, R8, UR10, 0x4 ;  /* 0x0000000a080a7c11 */ /* 0x000fc8000f8220ff */
[----:B------:R-:W-:-:S05]  /*0610*/  LEA.HI.X R11, R8, UR11, R9, 0x4, P1 ;  /* 0x0000000b080b7c11 */ /* 0x000fca00088f2409 */
[----:B------:R0:W2:Y:S04]  /*0620*/  @P0 LDG.E R13, desc[UR16][R10.64+0x4] ;  /* 0x000004100a0d0981 */ /* 0x0000a8000c1e1900 */
[----:B------:R-:W2:Y:S04]  /*0630*/  @P0 LDG.E.64 R8, desc[UR16][R10.64+0x8] ;  /* 0x000008100a080981 */ /* 0x000ea8000c1e1b00 */
[----:B------:R0:W5:Y:S01]  /*0640*/  @!P0 LDG.E R25, desc[UR16][R10.64] ;  /* 0x000000100a198981 */ /* 0x000162000c1e1900 */
[C---:B------:R-:W-:Y:S02]  /*0650*/  ISETP.NE.AND P2, PT, R12.reuse, 0x1, P0 ;  /* 0x000000010c00780c */ /* 0x040fe40000745270 */
[----:B------:R-:W-:-:S11]  /*0660*/  @P0 ISETP.NE.AND P1, PT, R12, 0x2, PT ;  /* 0x000000020c00080c */ /* 0x000fd60003f25270 */
[----:B--2---:R-:W-:-:S04]  /*0670*/  @P2 FSEL R13, R8, R9, !P1 ;  /* 0x00000009080d2208 */ /* 0x004fc80004800000 */
[----:B0-----:R-:W-:-:S07]  /*0680*/  @P0 MOV R25, R13 ;  /* 0x0000000d00190202 */ /* 0x001fce0000000f00 */
.L_x_22:
[----:B------:R-:W-:Y:S05]  /*0690*/  BSYNC.RECONVERGENT B0 ;  /* 0x0000000000007941 */ /* 0x000fea0003800200 */
.L_x_21:
[----:B-----5:R-:W-:Y:S01]  /*06a0*/  STS [R4], R25 ;  /* 0x0000001904007388 */ /* 0x020fe20000000800 */
[----:B------:R-:W-:Y:S01]  /*06b0*/  UIADD3 UR8, UPT, UPT, UR8, 0x1, URZ ;  /* 0x0000000108087890 */ /* 0x000fe2000fffe0ff */
[----:B------:R-:W-:Y:S03]  /*06c0*/  BAR.SYNC.DEFER_BLOCKING 0x0 ;  /* 0x0000000000007b1d */ /* 0x000fe60000010000 */
[----:B------:R-:W-:Y:S01]  /*06d0*/  UISETP.NE.AND UP0, UPT, UR8, URZ, UPT ;  /* 0x000000ff0800728c */ /* 0x000fe2000bf05270 */
[----:B------:R-:W-:Y:S01]  /*06e0*/  IADD3 R26, P0, PT, R26, 0x80, RZ ;  /* 0x000000801a1a7810 */ /* 0x000fe20007f1e0ff */
[----:B------:R-:W-:Y:S01]  /*06f0*/  VIADD R20, R20, 0x20 ;  /* 0x0000002014147836 */ /* 0x000fe20000000000 */
[----:B------:R-:W-:Y:S02]  /*0700*/  LEA R18, R19, R18, 0x5 ;  /* 0x0000001213127211 */ /* 0x000fe400078e28ff */
[----:B------:R-:W-:Y:S01]  /*0710*/  IADD3 R17, PT, PT, R17, 0x20, RZ ;  /* 0x0000002011117810 */ /* 0x000fe20007ffe0ff */
[----:B------:R-:W-:Y:S01]  /*0720*/  IMAD.X R27, RZ, RZ, R27, P0 ;  /* 0x000000ffff1b7224 */ /* 0x000fe200000e061b */
[----:B------:R-:W-:Y:S04]  /*0730*/  LDS R8, [R7] ;  /* 0x0000000007087984 */ /* 0x000fe80000000800 */
[----:B------:R-:W0:Y:S04]  /*0740*/  LDS.128 R12, [R3] ;  /* 0x00000000030c7984 */ /* 0x000e280000000c00 */
[----:B------:R-:W1:Y:S04]  /*0750*/  LDS R9, [R7+0x80] ;  /* 0x0000800007097984 */ /* 0x000e680000000800 */
        /* <DEDUP_REMOVED lines=12> */
[----:B-1----:R-:W-:Y:S02]  /*0820*/  FFMA R23, R23, R9, R8 ;  /* 0x0000000917177223 */ /* 0x002fe40000000008 */
[----:B------:R-:W-:Y:S02]  /*0830*/  LDS R9, [R7+0x400] ;  /* 0x0004000007097984 */ /* 0x000fe40000000800 */
[----:B------:R-:W-:Y:S02]  /*0840*/  FFMA R23, R12, R10, R23 ;  /* 0x0000000a0c177223 */ /* 0x000fe40000000017 */
[----:B------:R-:W0:Y:S02]  /*0850*/  LDS.128 R12, [R3+0x20] ;  /* 0x00002000030c7984 */ /* 0x000e240000000c00 */
[----:B--2---:R-:W-:Y:S02]  /*0860*/  FFMA R11, R28, R11, R23 ;  /* 0x0000000b1c0b7223 */ /* 0x004fe40000000017 */
[----:B------:R-:W1:Y:S04]  /*0870*/  LDS R23, [R7+0x480] ;  /* 0x0004800007177984 */ /* 0x000e680000000800 */
        /* <DEDUP_REMOVED lines=48> */
[----:B-1----:R-:W-:-:S04]  /*0b80*/  FFMA R9, R23, R9, R8 ;  /* 0x0000000917097223 */ /* 0x002fc80000000008 */
[----:B--2---:R-:W-:-:S04]  /*0b90*/  FFMA R9, R14, R10, R9 ;  /* 0x0000000a0e097223 */ /* 0x004fc80000000009 */
[----:B---3--:R-:W-:Y:S01]  /*0ba0*/  FFMA R23, R12, R11, R9 ;  /* 0x0000000b0c177223 */ /* 0x008fe20000000009 */
[----:B------:R-:W-:Y:S06]  /*0bb0*/  BAR.SYNC.DEFER_BLOCKING 0x0 ;  /* 0x0000000000007b1d */ /* 0x000fec0000010000 */
[----:B------:R-:W-:Y:S05]  /*0bc0*/  BRA.U UP0, `(.L_x_23) ;  /* 0xfffffff900207547 */ /* 0x000fea000b83ffff */
.L_x_18:
[----:B------:R-:W0:Y:S01]  /*0bd0*/  LDC R0, c[0x0][0x398] ;  /* 0x0000e600ff007b82 */ /* 0x000e220000000800 */
[----:B------:R-:W-:-:S04]  /*0be0*/  ISETP.GE.AND P0, PT, R21, R24, PT ;  /* 0x000000181500720c */ /* 0x000fc80003f06270 */
[----:B------:R-:W-:-:S04]  /*0bf0*/  ISETP.GE.OR P0, PT, R22, UR5, P0 ;  /* 0x0000000516007c0c */ /* 0x000fc80008706670 */
[----:B0-----:R-:W-:-:S13]  /*0c00*/  ISETP.LE.OR P0, PT, R0, UR15, P0 ;  /* 0x0000000f00007c0c */ /* 0x001fda0008703670 */
[----:B------:R-:W-:Y:S05]  /*0c10*/  @P0 EXIT ;  /* 0x000000000000094d */ /* 0x000fea0003800000 */
[----:B------:R-:W0:Y:S01]  /*0c20*/  LDC.64 R2, c[0x0][0x390] ;  /* 0x0000e400ff027b82 */ /* 0x000e220000000a00 */
[C---:B------:R-:W-:Y:S01]  /*0c30*/  IMAD R7, R24.reuse, UR12, RZ ;  /* 0x0000000c18077c24 */ /* 0x040fe2000f8e02ff */
[----:B------:R-:W-:Y:S01]  /*0c40*/  SHF.R.U32.HI R9, RZ, 0x2, R24 ;  /* 0x00000002ff097819 */ /* 0x000fe20000011618 */
[----:B------:R-:W-:Y:S01]  /*0c50*/  IMAD.WIDE.U32 R4, R24, UR18, RZ ;  /* 0x0000001218047c25 */ /* 0x000fe2000f8e00ff */
[----:B------:R-:W-:-:S03]  /*0c60*/  SHF.R.U32.HI R21, RZ, 0x2, R21 ;  /* 0x00000002ff157819 */ /* 0x000fc60000011615 */
[----:B------:R-:W-:Y:S02]  /*0c70*/  IMAD R7, R6, UR18, R7 ;  /* 0x0000001206077c24 */ /* 0x000fe4000f8e0207 */
[----:B------:R-:W-:Y:S02]  /*0c80*/  IMAD R22, R22, R9, R21 ;  /* 0x0000000916167224 */ /* 0x000fe400078e0215 */
[----:B------:R-:W-:-:S05]  /*0c90*/  IMAD.IADD R5, R5, 0x1, R7 ;  /* 0x0000000105057824 */ /* 0x000fca00078e0207 */
[----:B------:R-:W-:-:S04]  /*0ca0*/  SHF.R.U64 R5, R4, 0x2, R5 ;  /* 0x0000000204057819 */ /* 0x000fc80000001205 */
[----:B------:R-:W-:-:S05]  /*0cb0*/  IADD3 R5, PT, PT, R22, R5, RZ ;  /* 0x0000000516057210 */ /* 0x000fca0007ffe0ff */
[----:B0-----:R-:W-:-:S05]  /*0cc0*/  IMAD.WIDE R2, R5, 0x10, R2 ;  /* 0x0000001005027825 */ /* 0x001fca00078e0202 */
[----:B------:R-:W2:Y:S01]  /*0cd0*/  LDG.E.128 R4, desc[UR16][R2.64] ;  /* 0x0000001002047981 */ /* 0x000ea2000c1e1d00 */
[----:B------:R-:W-:Y:S01]  /*0ce0*/  LOP3.LUT P0, R16, R16, 0x3, RZ, 0xc0, !PT ;  /* 0x0000000310107812 */ /* 0x000fe2000780c0ff */
[----:B------:R-:W-:Y:S01]  /*0cf0*/  BSSY.RECONVERGENT B0, `(.L_x_24) ;  /* 0x000000a000007945 */ /* 0x000fe20003800200 */
[----:B--2---:R-:W-:-:S11]  /*0d00*/  IMAD.MOV.U32 R0, RZ, RZ, R4 ;  /* 0x000000ffff007224 */ /* 0x004fd600078e0004 */
[----:B------:R-:W-:Y:S05]  /*0d10*/  @!P0 BRA `(.L_x_25) ;  /* 0x00000000001c8947 */ /* 0x000fea0003800000 */
[----:B------:R-:W-:-:S13]  /*0d20*/  ISETP.NE.AND P0, PT, R16, 0x1, PT ;  /* 0x000000011000780c */ /* 0x000fda0003f05270 */
[----:B------:R-:W-:-:S04]  /*0d30*/  @P0 ISETP.NE.AND P1, PT, R16, 0x2, PT ;  /* 0x000000021000080c */ /* 0x000fc80003f25270 */
[----:B------:R-:W-:Y:S02]  /*0d40*/  @P0 FSEL R7, R7, R23, !P1 ;  /* 0x0000001707070208 */ /* 0x000fe40004800000 */
[----:B------:R-:W-:Y:S02]  /*0d50*/  @P0 FSEL R6, R23, R6, !P1 ;  /* 0x0000000617060208 */ /* 0x000fe40004800000 */
[----:B------:R-:W-:-:S05]  /*0d60*/  @P0 MOV R23, R0 ;  /* 0x0000000000170202 */ /* 0x000fca0000000f00 */
[----:B------:R-:W-:Y:S01]  /*0d70*/  @!P0 IMAD.MOV.U32 R5, RZ, RZ, R23 ;  /* 0x000000ffff058224 */ /* 0x000fe200078e0017 */
[----:B------:R-:W-:-:S07]  /*0d80*/  @!P0 MOV R23, R0 ;  /* 0x0000000000178202 */ /* 0x000fce0000000f00 */
.L_x_25:
[----:B------:R-:W-:Y:S05]  /*0d90*/  BSYNC.RECONVERGENT B0 ;  /* 0x0000000000007941 */ /* 0x000fea0003800200 */
.L_x_24:
[----:B------:R-:W-:-:S05]  /*0da0*/  IMAD.MOV.U32 R4, RZ, RZ, R23 ;  /* 0x000000ffff047224 */ /* 0x000fca00078e0017 */
[----:B------:R-:W-:Y:S01]  /*0db0*/  STG.E.128 desc[UR16][R2.64], R4 ;  /* 0x0000000402007986 */ /* 0x000fe2000c101d10 */
[----:B------:R-:W-:Y:S05]  /*0dc0*/  EXIT ;  /* 0x000000000000794d */ /* 0x000fea0003800000 */
.L_x_26:
        /* <DEDUP_REMOVED lines=11> */
.L_x_39:


//--------------------- .text._Z10tensor_mulPfS_S_iiiii --------------------------
	.section	.text._Z10tensor_mulPfS_S_iiiii,"ax",@progbits
	.align	128
        .global         _Z10tensor_mulPfS_S_iiiii
        .type           _Z10tensor_mulPfS_S_iiiii,@function
        .size           _Z10tensor_mulPfS_S_iiiii,(.L_x_40 - _Z10tensor_mulPfS_S_iiiii)
        .other          _Z10tensor_mulPfS_S_iiiii,@"STO_CUDA_ENTRY STV_DEFAULT"
_Z10tensor_mulPfS_S_iiiii:
.text._Z10tensor_mulPfS_S_iiiii:
[----:B------:R-:W-:Y:S01]  /*0000*/  LDC R1, c[0x0][0x37c] ;  /* 0x0000df00ff017b82 */ /* 0x000fe20000000800 */
[----:B------:R-:W0:Y:S07]  /*0010*/  S2R R4, SR_TID.Y ;  /* 0x0000000000047919 */ /* 0x000e2e0000002200 */
[----:B------:R-:W1:Y:S01]  /*0020*/  LDC R2, c[0x0][0x360] ;  /* 0x0000d800ff027b82 */ /* 0x000e620000000800 */
[----:B------:R-:W1:Y:S07]  /*0030*/  S2R R5, SR_TID.X ;  /* 0x0000000000057919 */ /* 0x000e6e0000002100 */
[----:B------:R-:W0:Y:S08]  /*0040*/  S2UR UR5, SR_CTAID.Y ;  /* 0x00000000000579c3 */ /* 0x000e300000002600 */
[----:B------:R-:W0:Y:S08]  /*0050*/  LDC R3, c[0x0][0x364] ;  /* 0x0000d900ff037b82 */ /* 0x000e300000000800 */
[----:B------:R-:W1:Y:S08]  /*0060*/  S2UR UR4, SR_CTAID.X ;  /* 0x00000000000479c3 */ /* 0x000e700000002500 */
[----:B------:R-:W2:Y:S08]  /*0070*/  LDC R0, c[0x0][0x3a8] ;  /* 0x0000ea00ff007b82 */ /* 0x000eb00000000800 */
[----:B------:R-:W3:Y:S01]  /*0080*/  LDC.64 R6, c[0x0][0x398] ;  /* 0x0000e600ff067b82 */ /* 0x000ee20000000a00 */
[----:B0-----:R-:W-:-:S07]  /*0090*/  IMAD R3, R3, UR5, R4 ;  /* 0x0000000503037c24 */ /* 0x001fce000f8e0204 */
[----:B------:R-:W0:Y:S01]  /*00a0*/  S2UR UR6, SR_CTAID.Z ;  /* 0x00000000000679c3 */ /* 0x000e220000002700 */
[----:B-1----:R-:W-:Y:S01]  /*00b0*/  IMAD R2, R2, UR4, R5 ;  /* 0x0000000402027c24 */ /* 0x002fe2000f8e0205 */
[----:B--2---:R-:W-:-:S04]  /*00c0*/  ISETP.GE.AND P0, PT, R3, R0, PT ;  /* 0x000000000300720c */ /* 0x004fc80003f06270 */
[----:B---3--:R-:W-:-:S04]  /*00d0*/  ISETP.GE.OR P0, PT, R2, R7, P0 ;  /* 0x000000070200720c */ /* 0x008fc80000706670 */
[----:B0-----:R-:W-:-:S13]  /*00e0*/  ISETP.LE.OR P0, PT, R6, UR6, P0 ;  /* 0x0000000606007c0c */ /* 0x001fda0008703670 */
[----:B------:R-:W-:Y:S05]  /*00f0*/  @P0 EXIT ;  /* 0x000000000000094d */ /* 0x000fea0003800000 */
[----:B------:R-:W0:Y:S01]  /*0100*/  LDCU.64 UR8, c[0x0][0x3a0] ;  /* 0x00007400ff0877ac */ /* 0x000e220008000a00 */
[----:B------:R-:W-:Y:S01]  /*0110*/  SHF.R.S32.HI R4, RZ, 0x1f, R7 ;  /* 0x0000001fff047819 */ /* 0x000fe20000011407 */
[----:B------:R-:W-:Y:S01]  /*0120*/  IMAD.WIDE.U32 R6, R7, UR6, RZ ;  /* 0x0000000607067c25 */ /* 0x000fe2000f8e00ff */
[----:B------:R-:W1:Y:S03]  /*0130*/  LDCU.64 UR10, c[0x0][0x358] ;  /* 0x00006b00ff0a77ac */ /* 0x000e660008000a00 */
[----:B------:R-:W-:Y:S02]  /*0140*/  IMAD R5, R4, UR6, RZ ;  /* 0x0000000604057c24 */ /* 0x000fe4000f8e02ff */
[----:B------:R-:W-:-:S04]  /*0150*/  IMAD.WIDE.U32 R12, R6, R0, RZ ;  /* 0x00000000060c7225 */ /* 0x000fc800078e00ff */
[----:B------:R-:W-:Y:S02]  /*0160*/  IMAD.IADD R5, R7, 0x1, R5 ;  /* 0x0000000107057824 */ /* 0x000fe400078e0205 */
[----:B------:R-:W-:Y:S01]  /*0170*/  IMAD.MOV.U32 R20, RZ, RZ, RZ ;  /* 0x000000ffff147224 */ /* 0x000fe200078e00ff */
[----:B0-----:R-:W-:Y:S02]  /*0180*/  UISETP.GE.AND UP0, UPT, UR8, 0x1, UPT ;  /* 0x000000010800788c */ /* 0x001fe4000bf06270 */
[C---:B------:R-:W-:Y:S01]  /*0190*/  IMAD R9, R5.reuse, UR8, RZ ;  /* 0x0000000805097c24 */ /* 0x040fe2000f8e02ff */
[----:B------:R-:W-:Y:S01]  /*01a0*/  USHF.R.S32.HI UR12, URZ, 0x1f, UR8 ;  /* 0x0000001fff0c7899 */ /* 0x000fe20008011408 */
[----:B------:R-:W-:Y:S01]  /*01b0*/  IMAD R5, R5, R0, RZ ;  /* 0x0000000005057224 */ /* 0x000fe200078e02ff */
[----:B------:R-:W-:Y:S02]  /*01c0*/  USHF.R.S32.HI UR7, URZ, 0x1f, UR9 ;  /* 0x0000001fff077899 */ /* 0x000fe40008011409 */
[----:B------:R-:W-:Y:S01]  /*01d0*/  UIMAD.WIDE.U32 UR4, UR6, UR9, URZ ;  /* 0x00000009060472a5 */ /* 0x000fe2000f8e00ff */
[----:B------:R-:W-:Y:S01]  /*01e0*/  IMAD.IADD R4, R13, 0x1, R5 ;  /* 0x000000010d047824 */ /* 0x000fe200078e0205 */
[----:B------:R-:W-:Y:S01]  /*01f0*/  UIMAD UR7, UR7, UR6, URZ ;  /* 0x00000006070772a4 */ /* 0x000fe2000f8e02ff */
[----:B------:R-:W-:Y:S01]  /*0200*/  IMAD R14, R6, UR12, R9 ;  /* 0x0000000c060e7c24 */ /* 0x000fe2000f8e0209 */
[----:B-1----:R-:W-:Y:S10]  /*0210*/  BRA.U !UP0, `(.L_x_27) ;  /* 0x0000000908f47547 */ /* 0x002ff4000b800000 */
[----:B------:R-:W-:Y:S02]  /*0220*/  UISETP.GE.U32.AND UP0, UPT, UR8, 0x8, UPT ;  /* 0x000000080800788c */ /* 0x000fe4000bf06070 */
[----:B------:R-:W-:Y:S01]  /*0230*/  IMAD.WIDE.U32 R6, R6, UR8, RZ ;  /* 0x0000000806067c25 */ /* 0x000fe2000f8e00ff */
[----:B------:R-:W-:-:S03]  /*0240*/  UIADD3 UR5, UPT, UPT, UR5, UR7, URZ ;  /* 0x0000000705057290 */ /* 0x000fc6000fffe0ff */
[----:B------:R-:W-:Y:S02]  /*0250*/  IMAD R5, R2, UR8, RZ ;  /* 0x0000000802057c24 */ /* 0x000fe4000f8e02ff */
[C---:B------:R-:W-:Y:S01]  /*0260*/  IMAD.WIDE.U32 R10, R0.reuse, UR4, RZ ;  /* 0x00000004000a7c25 */ /* 0x040fe2000f8e00ff */
[----:B------:R-:W-:Y:S02]  /*0270*/  UMOV UR4, URZ ;  /* 0x000000ff00047c82 */ /* 0x000fe40008000000 */
[----:B------:R-:W-:Y:S01]  /*0280*/  SHF.R.S32.HI R9, RZ, 0x1f, R5 ;  /* 0x0000001fff097819 */ /* 0x000fe20000011405 */
[----:B------:R-:W-:Y:S01]  /*0290*/  IMAD.MOV.U32 R20, RZ, RZ, RZ ;  /* 0x000000ffff147224 */ /* 0x000fe200078e00ff */
[----:B------:R-:W-:Y:S01]  /*02a0*/  IADD3 R6, P0, PT, R5, R6, RZ ;  /* 0x0000000605067210 */ /* 0x000fe20007f1e0ff */
[----:B------:R-:W-:Y:S01]  /*02b0*/  IMAD R5, R0, UR5, RZ ;  /* 0x0000000500057c24 */ /* 0x000fe2000f8e02ff */
[----:B------:R-:W-:Y:S02]  /*02c0*/  IADD3 R8, P1, PT, R3, R10, RZ ;  /* 0x0000000a03087210 */ /* 0x000fe40007f3e0ff */
[----:B------:R-:W-:-:S03]  /*02d0*/  IADD3.X R7, PT, PT, R9, R7, R14, P0, !PT ;  /* 0x0000000709077210 */ /* 0x000fc600007fe40e */
[----:B------:R-:W-:Y:S01]  /*02e0*/  IMAD.X R10, R11, 0x1, R5, P1 ;  /* 0x000000010b0a7824 */ /* 0x000fe200008e0605 */
[----:B------:R-:W-:Y:S07]  /*02f0*/  BRA.U !UP0, `(.L_x_28) ;  /* 0x0000000508647547 */ /* 0x000fee000b800000 */
[----:B------:R-:W0:Y:S01]  /*0300*/  LDCU.64 UR4, c[0x0][0x380] ;  /* 0x00007000ff0477ac */ /* 0x000e220008000a00 */
[----:B------:R-:W1:Y:S01]  /*0310*/  LDC R5, c[0x0][0x3a8] ;  /* 0x0000ea00ff057b82 */ /* 0x000e620000000800 */
[C---:B------:R-:W-:Y:S02]  /*0320*/  IMAD.SHL.U32 R9, R0.reuse, 0x2, RZ ;  /* 0x0000000200097824 */ /* 0x040fe400078e00ff */
[C---:B------:R-:W-:Y:S01]  /*0330*/  IMAD R11, R0.reuse, 0x3, RZ ;  /* 0x00000003000b7824 */ /* 0x040fe200078e02ff */
[----:B------:R-:W2:Y:S01]  /*0340*/  LDCU.64 UR6, c[0x0][0x388] ;  /* 0x00007100ff0677ac */ /* 0x000ea20008000a00 */
[C---:B------:R-:W-:Y:S02]  /*0350*/  IMAD.SHL.U32 R23, R0.reuse, 0x4, RZ ;  /* 0x0000000400177824 */ /* 0x040fe400078e00ff */
[C---:B------:R-:W-:Y:S02]  /*0360*/  IMAD R25, R0.reuse, 0x5, RZ ;  /* 0x0000000500197824 */ /* 0x040fe400078e02ff */
[----:B------:R-:W-:-:S02]  /*0370*/  IMAD R27, R0, 0x6, RZ ;  /* 0x00000006001b7824 */ /* 0x000fc400078e02ff */
[----:B------:R-:W-:Y:S02]  /*0380*/  IMAD R29, R0, 0x7, RZ ;  /* 0x00000007001d7824 */ /* 0x000fe400078e02ff */
[----:B------:R-:W-:Y:S02]  /*0390*/  IMAD.MOV.U32 R20, RZ, RZ, RZ ;  /* 0x000000ffff147224 */ /* 0x000fe400078e00ff */
[----:B------:R-:W-:Y:S01]  /*03a0*/  IMAD.MOV.U32 R22, RZ, RZ, RZ ;  /* 0x000000ffff167224 */ /* 0x000fe200078e00ff */
[----:B0-----:R-:W-:Y:S01]  /*03b0*/  LEA R24, P0, R6, UR4, 0x2 ;  /* 0x0000000406187c11 */ /* 0x001fe2000f8010ff */
[----:B------:R-:W-:-:S03]  /*03c0*/  ULOP3.LUT UR4, UR8, 0x7ffffff8, URZ, 0xc0, !UPT ;  /* 0x7ffffff808047892 */ /* 0x000fc6000f8ec0ff */
[----:B------:R-:W-:Y:S01]  /*03d0*/  LEA.HI.X R26, R6, UR5, R7, 0x2, P0 ;  /* 0x00000005061a7c11 */ /* 0x000fe200080f1407 */
[----:B------:R-:W-:Y:S01]  /*03e0*/  UIADD3 UR4, UPT, UPT, -UR4, URZ, URZ ;  /* 0x000000ff04047290 */ /* 0x000fe2000fffe1ff */
[----:B------:R-:W-:-:S05]  /*03f0*/  IADD3 R24, P0, PT, R24, 0x10, RZ ;  /* 0x0000001018187810 */ /* 0x000fca0007f1e0ff */
[----:B--2---:R-:W-:-:S08]  /*0400*/  IMAD.X R26, RZ, RZ, R26, P0 ;  /* 0x000000ffff1a7224 */ /* 0x004fd000000e061a */
.L_x_29:
[----:B------:R-:W-:-:S04]  /*0410*/  IADD3 R14, P0, PT, R22, R8, RZ ;  /* 0x00000008160e7210 */ /* 0x000fc80007f1e0ff */
[----:B------:R-:W-:Y:S02]  /*0420*/  LEA.HI.X.SX32 R15, R22, R10, 0x1, P0 ;  /* 0x0000000a160f7211 */ /* 0x000fe400000f0eff */
[----:B------:R-:W-:-:S04]  /*0430*/  LEA R18, P0, R14, UR6, 0x2 ;  /* 0x000000060e127c11 */ /* 0x000fc8000f8010ff */
[----:B------:R-:W-:Y:S01]  /*0440*/  LEA.HI.X R19, R14, UR7, R15, 0x2, P0 ;  /* 0x000000070e137c11 */ /* 0x000fe200080f140f */
[----:B------:R-:W-:Y:S01]  /*0450*/  IMAD.MOV.U32 R14, RZ, RZ, R24 ;  /* 0x000000ffff0e7224 */ /* 0x000fe200078e0018 */
[C---:B-1----:R-:W-:Y:S01]  /*0460*/  IADD3 R17, P0, PT, R5.reuse, R8, RZ ;  /* 0x0000000805117210 */ /* 0x042fe20007f1e0ff */
[----:B------:R-:W-:Y:S02]  /*0470*/  IMAD.MOV.U32 R15, RZ, RZ, R26 ;  /* 0x000000ffff0f7224 */ /* 0x000fe400078e001a */
[----:B------:R-:W2:Y:S04]  /*0480*/  LDG.E R18, desc[UR10][R18.64] ;  /* 0x0000000a12127981 */ /* 0x000ea8000c1e1900 */
[----:B------:R-:W2:Y:S01]  /*0490*/  LDG.E R21, desc[UR10][R14.64+-0x10] ;  /* 0xfffff00a0e157981 */ /* 0x000ea2000c1e1900 */
[----:B------:R-:W-:-:S02]  /*04a0*/  LEA.HI.X.SX32 R24, R5, R10, 0x1, P0 ;  /* 0x0000000a05187211 */ /* 0x000fc400000f0eff */
[C---:B------:R-:W-:Y:S01]  /*04b0*/  LEA R16, P0, R17.reuse, UR6, 0x2 ;  /* 0x0000000611107c11 */ /* 0x040fe2000f8010ff */
[----:B------:R-:W3:Y:S03]  /*04c0*/  LDG.E R26, desc[UR10][R14.64+-0xc] ;  /* 0xfffff40a0e1a7981 */ /* 0x000ee6000c1e1900 */
[----:B------:R-:W-:-:S06]  /*04d0*/  LEA.HI.X R17, R17, UR7, R24, 0x2, P0 ;  /* 0x0000000711117c11 */ /* 0x000fcc00080f1418 */
[----:B------:R0:W3:Y:S01]  /*04e0*/  LDG.E R17, desc[UR10][R16.64] ;  /* 0x0000000a10117981 */ /* 0x0000e2000c1e1900 */
[----:B--2---:R-:W-:Y:S01]  /*04f0*/  FFMA R24, R21, R18, R20 ;  /* 0x0000001215187223 */ /* 0x004fe20000000014 */
[----:B------:R-:W-:-:S04]  /*0500*/  IADD3 R21, P0, PT, R9, R8, RZ ;  /* 0x0000000809157210 */ /* 0x000fc80007f1e0ff */
[----:B------:R-:W-:Y:S02]  /*0510*/  LEA.HI.X.SX32 R28, R9, R10, 0x1, P0 ;  /* 0x0000000a091c7211 */ /* 0x000fe400000f0eff */
[----:B------:R-:W-:-:S04]  /*0520*/  LEA R20, P0, R21, UR6, 0x2 ;  /* 0x0000000615147c11 */ /* 0x000fc8000f8010ff */
[----:B------:R-:W-:Y:S02]  /*0530*/  LEA.HI.X R21, R21, UR7, R28, 0x2, P0 ;  /* 0x0000000715157c11 */ /* 0x000fe400080f141c */
[C---:B------:R-:W-:Y:S01]  /*0540*/  IADD3 R19, P0, PT, R11.reuse, R8, RZ ;  /* 0x000000080b137210 */ /* 0x040fe20007f1e0ff */
[----:B------:R-:W2:Y:S03]  /*0550*/  LDG.E R28, desc[UR10][R14.64+-0x8] ;  /* 0xfffff80a0e1c7981 */ /* 0x000ea6000c1e1900 */
[----:B0-----:R-:W-:Y:S01]  /*0560*/  LEA.HI.X.SX32 R16, R11, R10, 0x1, P0 ;  /* 0x0000000a0b107211 */ /* 0x001fe200000f0eff */
[----:B------:R-:W2:Y:S01]  /*0570*/  LDG.E R21, desc[UR10][R20.64] ;  /* 0x0000000a14157981 */ /* 0x000ea2000c1e1900 */
[----:B------:R-:W-:-:S04]  /*0580*/  LEA R18, P0, R19, UR6, 0x2 ;  /* 0x0000000613127c11 */ /* 0x000fc8000f8010ff */
[----:B------:R-:W-:Y:S01]  /*0590*/  LEA.HI.X R19, R19, UR7, R16, 0x2, P0 ;  /* 0x0000000713137c11 */ /* 0x000fe200080f1410 */
[----:B---3--:R-:W-:Y:S02]  /*05a0*/  FFMA R26, R26, R17, R24 ;  /* 0x000000111a1a7223 */ /* 0x008fe40000000018 */
[----:B------:R-:W3:Y:S04]  /*05b0*/  LDG.E R24, desc[UR10][R14.64+-0x4] ;  /* 0xfffffc0a0e187981 */ /* 0x000ee8000c1e1900 */
[----:B------:R-:W3:Y:S01]  /*05c0*/  LDG.E R19, desc[UR10][R18.64] ;  /* 0x0000000a12137981 */ /* 0x000ee2000c1e1900 */
[----:B------:R-:W-:Y:S01]  /*05d0*/  IADD3 R17, P0, PT, R23, R8, RZ ;  /* 0x0000000817117210 */ /* 0x000fe20007f1e0ff */
[----:B--2---:R-:W-:-:S03]  /*05e0*/  FFMA R26, R28, R21, R26 ;  /* 0x000000151c1a7223 */ /* 0x004fc6000000001a */
[----:B------:R-:W-:Y:S01]  /*05f0*/  LEA.HI.X.SX32 R28, R23, R10, 0x1, P0 ;  /* 0x0000000a171c7211 */ /* 0x000fe200000f0eff */
[----:B------:R-:W2:Y:S01]  /*0600*/  LDG.E R21, desc[UR10][R14.64] ;  /* 0x0000000a0e157981 */ /* 0x000ea2000c1e1900 */
[----:B------:R-:W-:-:S04]  /*0610*/  LEA R16, P0, R17, UR6, 0x2 ;  /* 0x0000000611107c11 */ /* 0x000fc8000f8010ff */
[----:B------:R-:W-:Y:S01]  /*0620*/  LEA.HI.X R17, R17, UR7, R28, 0x2, P0 ;  /* 0x0000000711117c11 */ /* 0x000fe200080f141c */
[----:B---3--:R-:W-:Y:S01]  /*0630*/  FFMA R20, R24, R19, R26 ;  /* 0x0000001318147223 */ /* 0x008fe2000000001a */
[----:B------:R-:W-:-:S03]  /*0640*/  IADD3 R24, P0, PT, R25, R8, RZ ;  /* 0x0000000819187210 */ /* 0x000fc60007f1e0ff */
[----:B------:R-:W2:Y:S01]  /*0650*/  LDG.E R16, desc[UR10][R16.64] ;  /* 0x0000000a10107981 */ /* 0x000ea2000c1e1900 */
[----:B------:R-:W-:Y:S02]  /*0660*/  LEA.HI.X.SX32 R19, R25, R10, 0x1, P0 ;  /* 0x0000000a19137211 */ /* 0x000fe400000f0eff */
[----:B------:R-:W-:-:S04]  /*0670*/  LEA R18, P0, R24, UR6, 0x2 ;  /* 0x0000000618127c11 */ /* 0x000fc8000f8010ff */
[----:B------:R-:W-:Y:S02]  /*0680*/  LEA.HI.X R19, R24, UR7, R19, 0x2, P0 ;  /* 0x0000000718137c11 */ /* 0x000fe400080f1413 */
[----:B------:R-:W3:Y:S04]  /*0690*/  LDG.E R24, desc[UR10][R14.64+0x4] ;  /* 0x0000040a0e187981 */ /* 0x000ee8000c1e1900 */
[----:B------:R-:W3:Y:S04]  /*06a0*/  LDG.E R19, desc[UR10][R18.64] ;  /* 0x0000000a12137981 */ /* 0x000ee8000c1e1900 */
[----:B------:R-:W4:Y:S01]  /*06b0*/  LDG.E R18, desc[UR10][R14.64+0xc] ;  /* 0x00000c0a0e127981 */ /* 0x000f22000c1e1900 */
[----:B--2---:R-:W-:Y:S01]  /*06c0*/  FFMA R26, R21, R16, R20 ;  /* 0x00000010151a7223 */ /* 0x004fe20000000014 */
[----:B------:R-:W-:-:S04]  /*06d0*/  IADD3 R21, P0, PT, R27, R8, RZ ;  /* 0x000000081b157210 */ /* 0x000fc80007f1e0ff */
[----:B------:R-:W-:Y:S02]  /*06e0*/  LEA.HI.X.SX32 R28, R27, R10, 0x1, P0 ;  /* 0x0000000a1b1c7211 */ /* 0x000fe400000f0eff */
[----:B------:R-:W-:-:S04]  /*06f0*/  LEA R20, P0, R21, UR6, 0x2 ;  /* 0x0000000615147c11 */ /* 0x000fc8000f8010ff */
[----:B------:R-:W-:Y:S02]  /*0700*/  LEA.HI.X R21, R21, UR7, R28, 0x2, P0 ;  /* 0x0000000715157c11 */ /* 0x000fe400080f141c */
[C---:B------:R-:W-:Y:S01]  /*0710*/  IADD3 R17, P0, PT, R29.reuse, R8, RZ ;  /* 0x000000081d117210 */ /* 0x040fe20007f1e0ff */
[----:B---3--:R-:W-:Y:S02]  /*0720*/  FFMA R24, R24, R19, R26 ;  /* 0x0000001318187223 */ /* 0x008fe4000000001a */
[----:B------:R-:W2:Y:S01]  /*0730*/  LDG.E R20, desc[UR10][R20.64] ;  /* 0x0000000a14147981 */ /* 0x000ea2000c1e1900 */
[----:B------:R-:W-:Y:S02]  /*0740*/  LEA.HI.X.SX32 R26, R29, R10, 0x1, P0 ;  /* 0x0000000a1d1a7211 */ /* 0x000fe400000f0eff */
[C---:B------:R-:W-:Y:S01]  /*0750*/  LEA R16, P0, R17.reuse, UR6, 0x2 ;  /* 0x0000000611107c11 */ /* 0x040fe2000f8010ff */
[----:B------:R-:W2:Y:S03]  /*0760*/  LDG.E R19, desc[UR10][R14.64+0x8] ;  /* 0x0000080a0e137981 */ /* 0x000ea6000c1e1900 */
[----:B------:R-:W-:-:S05]  /*0770*/  LEA.HI.X R17, R17, UR7, R26, 0x2, P0 ;  /* 0x0000000711117c11 */ /* 0x000fca00080f141a */
[----:B------:R-:W4:Y:S01]  /*0780*/  LDG.E R16, desc[UR10][R16.64] ;  /* 0x0000000a10107981 */ /* 0x000f22000c1e1900 */
[----:B------:R-:W-:-:S04]  /*0790*/  UIADD3 UR4, UPT, UPT, UR4, 0x8, URZ ;  /* 0x0000000804047890 */ /* 0x000fc8000fffe0ff */
[----:B------:R-:W-:Y:S01]  /*07a0*/  UISETP.NE.AND UP0, UPT, UR4, URZ, UPT ;  /* 0x000000ff0400728c */ /* 0x000fe2000bf05270 */
[C---:B------:R-:W-:Y:S02]  /*07b0*/  IMAD R5, R0.reuse, 0x8, R5 ;  /* 0x0000000800057824 */ /* 0x040fe400078e0205 */
[C---:B------:R-:W-:Y:S02]  /*07c0*/  IMAD R9, R0.reuse, 0x8, R9 ;  /* 0x0000000800097824 */ /* 0x040fe400078e0209 */
[C---:B------:R-:W-:Y:S02]  /*07d0*/  IMAD R11, R0.reuse, 0x8, R11 ;  /* 0x00000008000b7824 */ /* 0x040fe400078e020b */
[C---:B------:R-:W-:Y:S02]  /*07e0*/  IMAD R23, R0.reuse, 0x8, R23 ;  /* 0x0000000800177824 */ /* 0x040fe400078e0217 */
[C---:B------:R-:W-:Y:S02]  /*07f0*/  IMAD R25, R0.reuse, 0x8, R25 ;  /* 0x0000000800197824 */ /* 0x040fe400078e0219 */
[----:B------:R-:W-:-:S02]  /*0800*/  IMAD R27, R0, 0x8, R27 ;  /* 0x00000008001b7824 */ /* 0x000fc400078e021b */
[C---:B------:R-:W-:Y:S02]  /*0810*/  IMAD R29, R0.reuse, 0x8, R29 ;  /* 0x00000008001d7824 */ /* 0x040fe400078e021d */
[----:B------:R-:W-:Y:S02]  /*0820*/  IMAD R22, R0, 0x8, R22 ;  /* 0x0000000800167824 */ /* 0x000fe400078e0216 */
[----:B--2---:R-:W-:Y:S01]  /*0830*/  FFMA R19, R19, R20, R24 ;  /* 0x0000001413137223 */ /* 0x004fe20000000018 */
[----:B------:R-:W-:-:S05]  /*0840*/  IADD3 R24, P0, PT, R14, 0x20, RZ ;  /* 0x000000200e187810 */ /* 0x000fca0007f1e0ff */
[----:B------:R-:W-:Y:S02]  /*0850*/  IMAD.X R26, RZ, RZ, R15, P0 ;  /* 0x000000ffff1a7224 */ /* 0x000fe400000e060f */
[----:B----4-:R-:W-:Y:S01]  /*0860*/  FFMA R20, R18, R16, R19 ;  /* 0x0000001012147223 */ /* 0x010fe20000000013 */
[----:B------:R-:W-:Y:S06]  /*0870*/  BRA.U UP0, `(.L_x_29) ;  /* 0xfffffff900e47547 */ /* 0x000fec000b83ffff */
[----:B------:R-:W-:-:S12]  /*0880*/  ULOP3.LUT UR4, UR8, 0x7ffffff8, URZ, 0xc0, !UPT ;  /* 0x7ffffff808047892 */ /* 0x000fd8000f8ec0ff */
.L_x_28:
[----:B------:R-:W-:-:S04]  /*0890*/  ULOP3.LUT UR5, UR8, 0x7, URZ, 0xc0, !UPT ;  /* 0x0000000708057892 */ /* 0x000fc8000f8ec0ff */
[----:B------:R-:W-:-:S09]  /*08a0*/  UISETP.NE.AND UP0, UPT, UR5, URZ, UPT ;  /* 0x000000ff0500728c */ /* 0x000fd2000bf05270 */
[----:B------:R-:W-:Y:S05]  /*08b0*/  BRA.U !UP0, `(.L_x_27) ;  /* 0x00000005084c7547 */ /* 0x000fea000b800000 */
[----:B------:R-:W-:Y:S02]  /*08c0*/  UISETP.GE.U32.AND UP0, UPT, UR5, 0x4, UPT ;  /* 0x000000040500788c */ /* 0x000fe4000bf06070 */
[----:B------:R-:W-:-:S04]  /*08d0*/  ULOP3.LUT UR6, UR8, 0x3, URZ, 0xc0, !UPT ;  /* 0x0000000308067892 */ /* 0x000fc8000f8ec0ff */
[----:B------:R-:W-:-:S03]  /*08e0*/  UISETP.NE.AND UP1, UPT, UR6, URZ, UPT ;  /* 0x000000ff0600728c */ /* 0x000fc6000bf25270 */
[----:B------:R-:W-:Y:S08]  /*08f0*/  BRA.U !UP0, `(.L_x_30) ;  /* 0x0000000108987547 */ /* 0x000ff0000b800000 */
[----:B------:R-:W0:Y:S01]  /*0900*/  LDCU.128 UR12, c[0x0][0x380] ;  /* 0x00007000ff0c77ac */ /* 0x000e220008000c00 */
[----:B------:R-:W-:Y:S01]  /*0910*/  IMAD R5, R0, UR4, RZ ;  /* 0x0000000400057c24 */ /* 0x000fe2000f8e02ff */
[----:B------:R-:W-:-:S03]  /*0920*/  IADD3 R15, P1, PT, R6, UR4, RZ ;  /* 0x00000004060f7c10 */ /* 0x000fc6000ff3e0ff */
[C---:B------:R-:W-:Y:S01]  /*0930*/  IMAD.IADD R9, R5.reuse, 0x1, R0 ;  /* 0x0000000105097824 */ /* 0x040fe200078e0200 */
[----:B------:R-:W-:Y:S01]  /*0940*/  IADD3 R17, P2, PT, R5, R8, RZ ;  /* 0x0000000805117210 */ /* 0x000fe20007f5e0ff */
[----:B------:R-:W-:-:S03]  /*0950*/  IMAD.X R26, RZ, RZ, R7, P1 ;  /* 0x000000ffff1a7224 */ /* 0x000fc600008e0607 */
[----:B------:R-:W-:Y:S01]  /*0960*/  LEA.HI.X.SX32 R22, R5, R10, 0x1, P2 ;  /* 0x0000000a05167211 */ /* 0x000fe200010f0eff */
[C---:B------:R-:W-:Y:S01]  /*0970*/  IMAD.IADD R5, R9.reuse, 0x1, R0 ;  /* 0x0000000109057824 */ /* 0x040fe200078e0200 */
[----:B------:R-:W-:-:S04]  /*0980*/  IADD3 R11, P1, PT, R9, R8, RZ ;  /* 0x00000008090b7210 */ /* 0x000fc80007f3e0ff */
[----:B------:R-:W-:Y:S01]  /*0990*/  LEA.HI.X.SX32 R18, R9, R10, 0x1, P1 ;  /* 0x0000000a09127211 */ /* 0x000fe200008f0eff */
[----:B------:R-:W-:Y:S01]  /*09a0*/  IMAD.IADD R9, R5, 0x1, R0 ;  /* 0x0000000105097824 */ /* 0x000fe200078e0200 */
[----:B0-----:R-:W-:Y:S02]  /*09b0*/  LEA R14, P0, R15, UR12, 0x2 ;  /* 0x0000000c0f0e7c11 */ /* 0x001fe4000f8010ff */
[----:B------:R-:W-:Y:S02]  /*09c0*/  LEA R24, P2, R17, UR14, 0x2 ;  /* 0x0000000e11187c11 */ /* 0x000fe4000f8410ff */
[----:B------:R-:W-:Y:S02]  /*09d0*/  LEA.HI.X R15, R15, UR13, R26, 0x2, P0 ;  /* 0x0000000d0f0f7c11 */ /* 0x000fe400080f141a */
[----:B------:R-:W-:Y:S02]  /*09e0*/  LEA R16, P1, R11, UR14, 0x2 ;  /* 0x0000000e0b107c11 */ /* 0x000fe4000f8210ff */
[----:B------:R-:W-:Y:S01]  /*09f0*/  IADD3 R19, P0, PT, R5, R8, RZ ;  /* 0x0000000805137210 */ /* 0x000fe20007f1e0ff */
[----:B------:R-:W2:Y:S01]  /*0a00*/  LDG.E R26, desc[UR10][R14.64+0x4] ;  /* 0x0000040a0e1a7981 */ /* 0x000ea2000c1e1900 */
[----:B------:R-:W-:-:S02]  /*0a10*/  LEA.HI.X R25, R17, UR15, R22, 0x2, P2 ;  /* 0x0000000f11197c11 */ /* 0x000fc400090f1416 */
[----:B------:R-:W-:Y:S02]  /*0a20*/  LEA.HI.X R17, R11, UR15, R18, 0x2, P1 ;  /* 0x0000000f0b117c11 */ /* 0x000fe400088f1412 */
[----:B------:R-:W-:Y:S02]  /*0a30*/  LEA.HI.X.SX32 R22, R5, R10, 0x1, P0 ;  /* 0x0000000a05167211 */ /* 0x000fe400000f0eff */
[----:B------:R-:W-:Y:S01]  /*0a40*/  LEA R18, P0, R19, UR14, 0x2 ;  /* 0x0000000e13127c11 */ /* 0x000fe2000f8010ff */
[----:B------:R-:W3:Y:S01]  /*0a50*/  LDG.E R25, desc[UR10][R24.64] ;  /* 0x0000000a18197981 */ /* 0x000ee2000c1e1900 */
[----:B------:R-:W-:Y:S02]  /*0a60*/  IADD3 R11, P1, PT, R9, R8, RZ ;  /* 0x00000008090b7210 */ /* 0x000fe40007f3e0ff */
[----:B------:R-:W-:Y:S01]  /*0a70*/  LEA.HI.X R19, R19, UR15, R22, 0x2, P0 ;  /* 0x0000000f13137c11 */ /* 0x000fe200080f1416 */
[----:B------:R-:W3:Y:S01]  /*0a80*/  LDG.E R5, desc[UR10][R14.64] ;  /* 0x0000000a0e057981 */ /* 0x000ee2000c1e1900 */
[----:B------:R-:W-:-:S02]  /*0a90*/  LEA.HI.X.SX32 R28, R9, R10, 0x1, P1 ;  /* 0x0000000a091c7211 */ /* 0x000fc400008f0eff */
[C---:B------:R-:W-:Y:S01]  /*0aa0*/  LEA R22, P0, R11.reuse, UR14, 0x2 ;  /* 0x0000000e0b167c11 */ /* 0x040fe2000f8010ff */
[----:B------:R-:W2:Y:S03]  /*0ab0*/  LDG.E R16, desc[UR10][R16.64] ;  /* 0x0000000a10107981 */ /* 0x000ea6000c1e1900 */
[----:B------:R-:W-:Y:S01]  /*0ac0*/  LEA.HI.X R23, R11, UR15, R28, 0x2, P0 ;  /* 0x0000000f0b177c11 */ /* 0x000fe200080f141c */
[----:B------:R-:W4:Y:S04]  /*0ad0*/  LDG.E R18, desc[UR10][R18.64] ;  /* 0x0000000a12127981 */ /* 0x000f28000c1e1900 */
[----:B------:R-:W4:Y:S04]  /*0ae0*/  LDG.E R28, desc[UR10][R14.64+0x8] ;  /* 0x0000080a0e1c7981 */ /* 0x000f28000c1e1900 */
[----:B------:R-:W5:Y:S04]  /*0af0*/  LDG.E R24, desc[UR10][R14.64+0xc] ;  /* 0x00000c0a0e187981 */ /* 0x000f68000c1e1900 */
[----:B------:R-:W5:Y:S01]  /*0b00*/  LDG.E R22, desc[UR10][R22.64] ;  /* 0x0000000a16167981 */ /* 0x000f62000c1e1900 */
[----:B------:R-:W-:Y:S01]  /*0b10*/  UIADD3 UR4, UPT, UPT, UR4, 0x4, URZ ;  /* 0x0000000404047890 */ /* 0x000fe2000fffe0ff */
[----:B---3--:R-:W-:-:S04]  /*0b20*/  FFMA R5, R5, R25, R20 ;  /* 0x0000001905057223 */ /* 0x008fc80000000014 */
[----:B--2---:R-:W-:-:S04]  /*0b30*/  FFMA R5, R26, R16, R5 ;  /* 0x000000101a057223 */ /* 0x004fc80000000005 */
[----:B----4-:R-:W-:-:S04]  /*0b40*/  FFMA R5, R28, R18, R5 ;  /* 0x000000121c057223 */ /* 0x010fc80000000005 */
[----:B-----5:R-:W-:-:S07]  /*0b50*/  FFMA R20, R24, R22, R5 ;  /* 0x0000001618147223 */ /* 0x020fce0000000005 */
.L_x_30:
[----:B------:R-:W-:Y:S05]  /*0b60*/  BRA.U !UP1, `(.L_x_27) ;  /* 0x0000000109a07547 */ /* 0x000fea000b800000 */
[----:B------:R-:W-:Y:S02]  /*0b70*/  UISETP.NE.AND UP0, UPT, UR6, 0x1, UPT ;  /* 0x000000010600788c */ /* 0x000fe4000bf05270 */
[----:B------:R-:W-:-:S04]  /*0b80*/  ULOP3.LUT UR5, UR8, 0x1, URZ, 0xc0, !UPT ;  /* 0x0000000108057892 */ /* 0x000fc8000f8ec0ff */
[----:B------:R-:W-:-:S03]  /*0b90*/  UISETP.NE.U32.AND UP1, UPT, UR5, 0x1, UPT ;  /* 0x000000010500788c */ /* 0x000fc6000bf25070 */
[----:B------:R-:W-:Y:S08]  /*0ba0*/  BRA.U !UP0, `(.L_x_31) ;  /* 0x0000000108587547 */ /* 0x000ff0000b800000 */
[----:B------:R-:W0:Y:S01]  /*0bb0*/  LDCU.128 UR12, c[0x0][0x380] ;  /* 0x00007000ff0c77ac */ /* 0x000e220008000c00 */
[----:B------:R-:W-:Y:S01]  /*0bc0*/  IMAD R9, R0, UR4, RZ ;  /* 0x0000000400097c24 */ /* 0x000fe2000f8e02ff */
[----:B------:R-:W-:-:S03]  /*0bd0*/  IADD3 R5, P1, PT, R6, UR4, RZ ;  /* 0x0000000406057c10 */ /* 0x000fc6000ff3e0ff */
[C---:B------:R-:W-:Y:S01]  /*0be0*/  IMAD.IADD R19, R9.reuse, 0x1, R0 ;  /* 0x0000000109137824 */ /* 0x040fe200078e0200 */
[----:B------:R-:W-:Y:S01]  /*0bf0*/  IADD3 R11, P2, PT, R9, R8, RZ ;  /* 0x00000008090b7210 */ /* 0x000fe20007f5e0ff */
[----:B------:R-:W-:-:S03]  /*0c00*/  IMAD.X R18, RZ, RZ, R7, P1 ;  /* 0x000000ffff127224 */ /* 0x000fc600008e0607 */
[----:B------:R-:W-:Y:S02]  /*0c10*/  LEA.HI.X.SX32 R22, R9, R10, 0x1, P2 ;  /* 0x0000000a09167211 */ /* 0x000fe400010f0eff */
[----:B------:R-:W-:Y:S02]  /*0c20*/  IADD3 R9, P1, PT, R19, R8, RZ ;  /* 0x0000000813097210 */ /* 0x000fe40007f3e0ff */
[----:B0-----:R-:W-:Y:S02]  /*0c30*/  LEA R14, P0, R5, UR12, 0x2 ;  /* 0x0000000c050e7c11 */ /* 0x001fe4000f8010ff */
[----:B------:R-:W-:Y:S02]  /*0c40*/  LEA R16, P2, R11, UR14, 0x2 ;  /* 0x0000000e0b107c11 */ /* 0x000fe4000f8410ff */
[----:B------:R-:W-:Y:S02]  /*0c50*/  LEA.HI.X R15, R5, UR13, R18, 0x2, P0 ;  /* 0x0000000d050f7c11 */ /* 0x000fe400080f1412 */
[----:B------:R-:W-:-:S02]  /*0c60*/  LEA.HI.X R17, R11, UR15, R22, 0x2, P2 ;  /* 0x0000000f0b117c11 */ /* 0x000fc400090f1416 */
[----:B------:R-:W-:Y:S01]  /*0c70*/  LEA R18, P0, R9, UR14, 0x2 ;  /* 0x0000000e09127c11 */ /* 0x000fe2000f8010ff */
[----:B------:R-:W2:Y:S01]  /*0c80*/  LDG.E R5, desc[UR10][R14.64] ;  /* 0x0000000a0e057981 */ /* 0x000ea2000c1e1900 */
[----:B------:R-:W-:-:S03]  /*0c90*/  LEA.HI.X.SX32 R22, R19, R10, 0x1, P1 ;  /* 0x0000000a13167211 */ /* 0x000fc600008f0eff */
[----:B------:R-:W2:Y:S01]  /*0ca0*/  LDG.E R16, desc[UR10][R16.64] ;  /* 0x0000000a10107981 */ /* 0x000ea2000c1e1900 */
[----:B------:R-:W-:-:S03]  /*0cb0*/  LEA.HI.X R19, R9, UR15, R22, 0x2, P0 ;  /* 0x0000000f09137c11 */ /* 0x000fc600080f1416 */
[----:B------:R-:W3:Y:S04]  /*0cc0*/  LDG.E R22, desc[UR10][R14.64+0x4] ;  /* 0x0000040a0e167981 */ /* 0x000ee8000c1e1900 */
[----:B------:R-:W3:Y:S01]  /*0cd0*/  LDG.E R18, desc[UR10][R18.64] ;  /* 0x0000000a12127981 */ /* 0x000ee2000c1e1900 */
[----:B------:R-:W-:Y:S01]  /*0ce0*/  UIADD3 UR4, UPT, UPT, UR4, 0x2, URZ ;  /* 0x0000000204047890 */ /* 0x000fe2000fffe0ff */
[----:B--2---:R-:W-:-:S04]  /*0cf0*/  FFMA R5, R5, R16, R20 ;  /* 0x0000001005057223 */ /* 0x004fc80000000014 */
[----:B---3--:R-:W-:-:S07]  /*0d00*/  FFMA R20, R22, R18, R5 ;  /* 0x0000001216147223 */ /* 0x008fce0000000005 */
.L_x_31:
[----:B------:R-:W-:Y:S05]  /*0d10*/  BRA.U UP1, `(.L_x_27) ;  /* 0x0000000101347547 */ /* 0x000fea000b800000 */
[----:B------:R-:W0:Y:S01]  /*0d20*/  LDCU.128 UR12, c[0x0][0x380] ;  /* 0x00007000ff0c77ac */ /* 0x000e220008000c00 */
[----:B------:R-:W-:Y:S01]  /*0d30*/  IMAD R5, R0, UR4, RZ ;  /* 0x0000000400057c24 */ /* 0x000fe2000f8e02ff */
[----:B------:R-:W-:-:S04]  /*0d40*/  IADD3 R11, P1, PT, R6, UR4, RZ ;  /* 0x00000004060b7c10 */ /* 0x000fc8000ff3e0ff */
[----:B------:R-:W-:Y:S01]  /*0d50*/  IADD3 R9, P2, PT, R5, R8, RZ ;  /* 0x0000000805097210 */ /* 0x000fe20007f5e0ff */
[----:B------:R-:W-:-:S03]  /*0d60*/  IMAD.X R14, RZ, RZ, R7, P1 ;  /* 0x000000ffff0e7224 */ /* 0x000fc600008e0607 */
[----:B------:R-:W-:Y:S02]  /*0d70*/  LEA.HI.X.SX32 R10, R5, R10, 0x1, P2 ;  /* 0x0000000a050a7211 */ /* 0x000fe400010f0eff */
[----:B0-----:R-:W-:Y:S02]  /*0d80*/  LEA R6, P0, R11, UR12, 0x2 ;  /* 0x0000000c0b067c11 */ /* 0x001fe4000f8010ff */
[----:B------:R-:W-:Y:S02]  /*0d90*/  LEA R8, P1, R9, UR14, 0x2 ;  /* 0x0000000e09087c11 */ /* 0x000fe4000f8210ff */
[----:B------:R-:W-:Y:S02]  /*0da0*/  LEA.HI.X R7, R11, UR13, R14, 0x2, P0 ;  /* 0x0000000d0b077c11 */ /* 0x000fe400080f140e */
[----:B------:R-:W-:-:S04]  /*0db0*/  LEA.HI.X R9, R9, UR15, R10, 0x2, P1 ;  /* 0x0000000f09097c11 */ /* 0x000fc800088f140a */
[----:B------:R-:W2:Y:S04]  /*0dc0*/  LDG.E R7, desc[UR10][R6.64] ;  /* 0x0000000a06077981 */ /* 0x000ea8000c1e1900 */
[----:B------:R-:W2:Y:S02]  /*0dd0*/  LDG.E R8, desc[UR10][R8.64] ;  /* 0x0000000a08087981 */ /* 0x000ea4000c1e1900 */
[----:B--2---:R-:W-:-:S07]  /*0de0*/  FFMA R20, R7, R8, R20 ;  /* 0x0000000807147223 */ /* 0x004fce0000000014 */
.L_x_27:
[----:B------:R-:W0:Y:S01]  /*0df0*/  LDCU.64 UR4, c[0x0][0x390] ;  /* 0x00007200ff0477ac */ /* 0x000e220008000a00 */
[----:B------:R-:W-:-:S05]  /*0e00*/  IMAD R0, R2, R0, RZ ;  /* 0x0000000002007224 */ /* 0x000fca00078e02ff */
[----:B------:R-:W-:Y:S02]  /*0e10*/  IADD3 R12, P0, P1, R12, R0, R3 ;  /* 0x000000000c0c7210 */ /* 0x000fe4000791e003 */
[----:B------:R-:W-:-:S04]  /*0e20*/  SHF.R.S32.HI R3, RZ, 0x1f, R0 ;  /* 0x0000001fff037819 */ /* 0x000fc80000011400 */
[----:B------:R-:W-:Y:S02]  /*0e30*/  IADD3.X R3, PT, PT, R4, R3, RZ, P0, P1 ;  /* 0x0000000304037210 */ /* 0x000fe400007e24ff */
[----:B0-----:R-:W-:-:S04]  /*0e40*/  LEA R2, P0, R12, UR4, 0x2 ;  /* 0x000000040c027c11 */ /* 0x001fc8000f8010ff */
[----:B------:R-:W-:-:S05]  /*0e50*/  LEA.HI.X R3, R12, UR5, R3, 0x2, P0 ;  /* 0x000000050c037c11 */ /* 0x000fca00080f1403 */
[----:B------:R-:W-:Y:S01]  /*0e60*/  STG.E desc[UR10][R2.64], R20 ;  /* 0x0000001402007986 */ /* 0x000fe2000c10190a */
[----:B------:R-:W-:Y:S05]  /*0e70*/  EXIT ;  /* 0x000000000000794d */ /* 0x000fea0003800000 */
.L_x_32:
        /* <DEDUP_REMOVED lines=16> */
.L_x_40:


//--------------------- .text._Z20tensor_mul_optimizedPfS_S_iiiii --------------------------
	.section	.text._Z20tensor_mul_optimizedPfS_S_iiiii,"ax",@progbits
	.align	128
        .global         _Z20tensor_mul_optimizedPfS_S_iiiii
        .type           _Z20tensor_mul_optimizedPfS_S_iiiii,@function
        .size           _Z20tensor_mul_optimizedPfS_S_iiiii,(.L_x_41 - _Z20tensor_mul_optimizedPfS_S_iiiii)
        .other          _Z20tensor_mul_optimizedPfS_S_iiiii,@"STO_CUDA_ENTRY STV_DEFAULT"
_Z20tensor_mul_optimizedPfS_S_iiiii:
.text._Z20tensor_mul_optimizedPfS_S_iiiii:
[----:B------:R-:W-:Y:S08]  /*0000*/  LDC R1, c[0x0][0x37c] ;  /* 0x0000df00ff017b82 */ /* 0x000ff00000000800 */
[----:B------:R-:W0:Y:S01]  /*0010*/  LDC R9, c[0x0][0x3a0] ;  /* 0x0000e800ff097b82 */ /* 0x000e220000000800 */
[----:B------:R-:W1:Y:S01]  /*0020*/  S2R R22, SR_CTAID.X ;  /* 0x0000000000167919 */ /* 0x000e620000002500 */
[----:B------:R-:W2:Y:S01]  /*0030*/  LDCU UR5, c[0x0][0x39c] ;  /* 0x00007380ff0577ac */ /* 0x000ea20008000800 */
[----:B------:R-:W-:Y:S01]  /*0040*/  HFMA2 R23, -RZ, RZ, 0, 0 ;  /* 0x00000000ff177431 */ /* 0x000fe200000001ff */
[----:B------:R-:W1:Y:S01]  /*0050*/  S2R R20, SR_TID.X ;  /* 0x0000000000147919 */ /* 0x000e620000002100 */
[----:B------:R-:W3:Y:S03]  /*0060*/  LDCU UR6, c[0x0][0x3a8] ;  /* 0x00007500ff0677ac */ /* 0x000ee60008000800 */
[----:B------:R-:W4:Y:S01]  /*0070*/  S2UR UR14, SR_CTAID.Z ;  /* 0x00000000000e79c3 */ /* 0x000f220000002700 */
[----:B------:R-:W5:Y:S01]  /*0080*/  S2R R24, SR_CTAID.Y ;  /* 0x0000000000187919 */ /* 0x000f620000002600 */
[----:B------:R-:W0:Y:S01]  /*0090*/  LDCU.64 UR12, c[0x0][0x358] ;  /* 0x00006b00ff0c77ac */ /* 0x000e220008000a00 */
[----:B------:R-:W5:Y:S01]  /*00a0*/  S2R R21, SR_TID.Y ;  /* 0x0000000000157919 */ /* 0x000f620000002200 */
        /* <DEDUP_REMOVED lines=12> */
[----:B------:R-:W-:Y:S01]  /*0170*/  SHF.R.S32.HI R0, RZ, 0x1f, R9 ;  /* 0x0000001fff007819 */ /* 0x000fe20000011409 */
[C---:B------:R-:W-:Y:S01]  /*0180*/  IMAD R3, R9.reuse, UR9, RZ ;  /* 0x0000000909037c24 */ /* 0x040fe2000f8e02ff */
[----:B------:R-:W2:Y:S01]  /*0190*/  LDCU.64 UR18, c[0x0][0x380] ;  /* 0x00007000ff1277ac */ /* 0x000ea20008000a00 */
[----:B------:R-:W-:Y:S01]  /*01a0*/  IMAD R2, R22, R9, R21 ;  /* 0x0000000916027224 */ /* 0x000fe200078e0215 */
[----:B------:R-:W-:Y:S01]  /*01b0*/  MOV R25, RZ ;  /* 0x000000ff00197202 */ /* 0x000fe20000000f00 */
[----:B------:R-:W-:Y:S01]  /*01c0*/  IMAD R7, R0, UR16, R3 ;  /* 0x0000001000077c24 */ /* 0x000fe2000f8e0203 */
[----:B------:R-:W-:Y:S01]  /*01d0*/  MOV R3, RZ ;  /* 0x000000ff00037202 */ /* 0x000fe20000000f00 */
[----:B------:R-:W-:Y:S01]  /*01e0*/  UMOV UR6, 0x400 ;  /* 0x0000040000067882 */ /* 0x000fe20000000000 */
[C---:B------:R-:W-:Y:S01]  /*01f0*/  IADD3 R0, PT, PT, R9.reuse, 0x1f, RZ ;  /* 0x0000001f09007810 */ /* 0x040fe20007ffe0ff */
[----:B------:R-:W-:Y:S01]  /*0200*/  IMAD R18, R20, R5, RZ ;  /* 0x0000000514127224 */ /* 0x000fe200078e02ff */
[----:B------:R-:W-:Y:S01]  /*0210*/  MOV R23, RZ ;  /* 0x000000ff00177202 */ /* 0x000fe20000000f00 */
[----:B------:R-:W-:Y:S01]  /*0220*/  IMAD.WIDE.U32 R2, R9, UR16, R2 ;  /* 0x0000001009027c25 */ /* 0x000fe2000f8e0002 */
[----:B------:R-:W-:Y:S01]  /*0230*/  SHF.R.U32.HI R19, RZ, 0x5, R0 ;  /* 0x00000005ff137819 */ /* 0x000fe20000011600 */
[----:B------:R-:W3:Y:S03]  /*0240*/  LDCU UR15, c[0x0][0x3a0] ;  /* 0x00007400ff0f77ac */ /* 0x000ee60008000800 */
[----:B------:R-:W-:Y:S01]  /*0250*/  IADD3 R7, PT, PT, R3, R7, RZ ;  /* 0x0000000703077210 */ /* 0x000fe20007ffe0ff */
[----:B0-----:R-:W-:Y:S01]  /*0260*/  USHF.R.S32.HI UR7, URZ, 0x1f, UR4 ;  /* 0x0000001fff077899 */ /* 0x001fe20008011404 */
[----:B------:R-:W-:Y:S01]  /*0270*/  IADD3 R19, PT, PT, -R19, RZ, RZ ;  /* 0x000000ff13137210 */ /* 0x000fe20007ffe1ff */
[----:B------:R-:W-:Y:S01]  /*0280*/  UIMAD.WIDE.U32 UR4, UR14, UR4, URZ ;  /* 0x000000040e0472a5 */ /* 0x000fe2000f8e00ff */
[----:B--2---:R-:W-:Y:S01]  /*0290*/  LEA R16, P0, R2, UR18, 0x2 ;  /* 0x0000001202107c11 */ /* 0x004fe2000f8010ff */
[----:B------:R-:W-:-:S02]  /*02a0*/  UIMAD UR10, UR7, UR14, URZ ;  /* 0x0000000e070a72a4 */ /* 0x000fc4000f8e02ff */
[----:B------:R-:W-:Y:S01]  /*02b0*/  UIADD3 UR7, UPT, UPT, UR6, 0x1000, URZ ;  /* 0x0000100006077890 */ /* 0x000fe2000fffe0ff */
[----:B------:R-:W-:Y:S01]  /*02c0*/  LEA.HI.X R7, R2, UR19, R7, 0x2, P0 ;  /* 0x0000001302077c11 */ /* 0x000fe200080f1407 */
[----:B------:R-:W-:Y:S01]  /*02d0*/  UIADD3 UR5, UPT, UPT, UR5, UR10, URZ ;  /* 0x0000000a05057290 */ /* 0x000fe2000fffe0ff */
[C---:B------:R-:W-:Y:S01]  /*02e0*/  IMAD.WIDE.U32 R26, R5.reuse, UR4, R24 ;  /* 0x00000004051a7c25 */ /* 0x040fe2000f8e0018 */
[----:B-1----:R-:W-:Y:S02]  /*02f0*/  ULEA UR7, UR8, UR7, 0x18 ;  /* 0x0000000708077291 */ /* 0x002fe4000f8ec0ff */
[----:B------:R-:W-:Y:S02]  /*0300*/  ULEA UR6, UR8, UR6, 0x18 ;  /* 0x0000000608067291 */ /* 0x000fe4000f8ec0ff */
[----:B------:R-:W-:Y:S01]  /*0310*/  IMAD R4, R5, UR5, RZ ;  /* 0x0000000505047c24 */ /* 0x000fe2000f8e02ff */
[----:B------:R-:W0:Y:S01]  /*0320*/  LDCU UR11, c[0x0][0x39c] ;  /* 0x00007380ff0b77ac */ /* 0x000e220008000800 */
[----:B------:R-:W-:-:S02]  /*0330*/  LEA R2, R21, UR7, 0x2 ;  /* 0x0000000715027c11 */ /* 0x000fc4000f8e10ff */
[----:B------:R-:W-:Y:S01]  /*0340*/  IMAD R9, R17, UR4, R4 ;  /* 0x0000000411097c24 */ /* 0x000fe2000f8e0204 */
[C---:B------:R-:W-:Y:S01]  /*0350*/  LEA R0, R20.reuse, UR6, 0x7 ;  /* 0x0000000614007c11 */ /* 0x040fe2000f8e38ff */
[----:B------:R-:W1:Y:S01]  /*0360*/  LDCU UR20, c[0x0][0x3a4] ;  /* 0x00007480ff1477ac */ /* 0x000e620008000800 */
[----:B------:R-:W-:Y:S02]  /*0370*/  IMAD R4, R20, 0x80, R2 ;  /* 0x0000008014047824 */ /* 0x000fe400078e0202 */
[----:B------:R-:W-:Y:S02]  /*0380*/  LEA R3, R21, R0, 0x2 ;  /* 0x0000000015037211 */ /* 0x000fe400078e10ff */
[----:B---3--:R-:W-:-:S07]  /*0390*/  IADD3 R6, PT, PT, R27, R9, RZ ;  /* 0x000000091b067210 */ /* 0x008fce0007ffe0ff */
.L_x_34:
[----:B------:R-:W2:Y:S01]  /*03a0*/  LDC R5, c[0x0][0x3a8] ;  /* 0x0000ea00ff057b82 */ /* 0x000ea20000000800 */
[----:B------:R-:W-:Y:S01]  /*03b0*/  ISETP.GE.AND P1, PT, R21, UR15, PT ;  /* 0x0000000f15007c0c */ /* 0x000fe2000bf26270 */
[----:B0-----:R-:W-:Y:S01]  /*03c0*/  UMOV UR5, UR11 ;  /* 0x0000000b00057c82 */ /* 0x001fe20008000000 */
[----:B------:R-:W-:Y:S01]  /*03d0*/  HFMA2 R12, -RZ, RZ, 0, 0 ;  /* 0x00000000ff0c7431 */ /* 0x000fe200000001ff */
[----:B------:R-:W-:Y:S02]  /*03e0*/  MOV R15, RZ ;  /* 0x000000ff000f7202 */ /* 0x000fe40000000f00 */
[----:B------:R-:W-:Y:S02]  /*03f0*/  ISETP.GE.OR P1, PT, R22, UR5, P1 ;  /* 0x0000000516007c0c */ /* 0x000fe40008f26670 */
[----:B--2---:R-:W-:-:S04]  /*0400*/  ISETP.GE.AND P0, PT, R24, R5, PT ;  /* 0x000000051800720c */ /* 0x004fc80003f06270 */
[----:B-1----:R-:W-:-:S13]  /*0410*/  ISETP.GE.OR P0, PT, R20, UR20, P0 ;  /* 0x0000001414007c0c */ /* 0x002fda0008706670 */
        /* <DEDUP_REMOVED lines=93> */
.L_x_33:
        /* <DEDUP_REMOVED lines=10> */
[----:B------:R-:W-:-:S03]  /*0a90*/  IADD3.X R3, PT, PT, RZ, RZ, RZ, P0, !PT ;  /* 0x000000ffff037210 */ /* 0x000fc600007fe4ff */
[----:B------:R-:W-:-:S05]  /*0aa0*/  IMAD.WIDE.U32 R2, R5, UR16, R2 ;  /* 0x0000001005027c25 */ /* 0x000fca000f8e0002 */
[----:B------:R-:W-:Y:S02]  /*0ab0*/  IADD3 R3, PT, PT, R3, R17, RZ ;  /* 0x0000001103037210 */ /* 0x000fe40007ffe0ff */
[----:B0-----:R-:W-:-:S04]  /*0ac0*/  LEA R4, P0, R2, UR4, 0x2 ;  /* 0x0000000402047c11 */ /* 0x001fc8000f8010ff */
[----:B------:R-:W-:-:S05]  /*0ad0*/  LEA.HI.X R5, R2, UR5, R3, 0x2, P0 ;  /* 0x0000000502057c11 */ /* 0x000fca00080f1403 */
[----:B------:R-:W-:Y:S01]  /*0ae0*/  STG.E desc[UR12][R4.64], R23 ;  /* 0x0000001704007986 */ /* 0x000fe2000c10190c */
[----:B------:R-:W-:Y:S05]  /*0af0*/  EXIT ;  /* 0x000000000000794d */ /* 0x000fea0003800000 */
.L_x_35:
        /* <DEDUP_REMOVED lines=16> */
.L_x_41:


//--------------------- .nv.shared.reserved.0     --------------------------
	.section	.nv.shared.reserved.0,"aw",@nobits
	.weak		__nv_reservedSMEM_offset_0_alias
	.size		__nv_reservedSMEM_offset_0_alias, 0, 64
	.other		__nv_reservedSMEM_offset_0_alias,@"STO_CUDA_RESERVED_SHARED STV_DEFAULT"
__nv_reservedSMEM_offset_0_alias:
	.zero		0
	.zero		64


//--------------------- .nv.shared._Z26tensor_mul_double_bufferedPfS_S_iiiii --------------------------
	.section	.nv.shared._Z26tensor_mul_double_bufferedPfS_S_iiiii,"aw",@nobits
	.sectionflags	@""
	.align	4
.nv.shared._Z26tensor_mul_double_bufferedPfS_S_iiiii:
	.zero		17408


//--------------------- .nv.shared._Z25tensor_mul_warp_optimizedPfS_S_iiiii --------------------------
	.section	.nv.shared._Z25tensor_mul_warp_optimizedPfS_S_iiiii,"aw",@nobits
	.sectionflags	@""
	.align	4
.nv.shared._Z25tensor_mul_warp_optimizedPfS_S_iiiii:
	.zero		9216


//--------------------- .nv.shared._Z21tensor_mul_vectorizedP6float4S0_S0_iiiii --------------------------
	.section	.nv.shared._Z21tensor_mul_vectorizedP6float4S0_S0_iiiii,"aw",@nobits
	.sectionflags	@""
	.align	4
.nv.shared._Z21tensor_mul_vectorizedP6float4S0_S0_iiiii:
	.zero		9216


//--------------------- .nv.shared._Z20tensor_mul_optimizedPfS_S_iiiii --------------------------
	.section	.nv.shared._Z20tensor_mul_optimizedPfS_S_iiiii,"aw",@nobits
	.sectionflags	@""
	.align	4
.nv.shared._Z20tensor_mul_optimizedPfS_S_iiiii:
	.zero		9216


//--------------------- .nv.constant0._Z21tensor_mul_tensorcoreP6__halfS0_Pfiiiii --------------------------
	.section	.nv.constant0._Z21tensor_mul_tensorcoreP6__halfS0_Pfiiiii,"a",@progbits
	.sectionflags	@""
	.align	4
.nv.constant0._Z21tensor_mul_tensorcoreP6__halfS0_Pfiiiii:
	.zero		940


//--------------------- .nv.constant0._Z26tensor_mul_double_bufferedPfS_S_iiiii --------------------------
	.section	.nv.constant0._Z26tensor_mul_double_bufferedPfS_S_iiiii,"a",@progbits
	.sectionflags	@""
	.align	4
.nv.constant0._Z26tensor_mul_double_bufferedPfS_S_iiiii:
	.zero		940


//--------------------- .nv.constant0._Z25tensor_mul_warp_optimizedPfS_S_iiiii --------------------------
	.section	.nv.constant0._Z25tensor_mul_warp_optimizedPfS_S_iiiii,"a",@progbits
	.sectionflags	@""
	.align	4
.nv.constant0._Z25tensor_mul_warp_optimizedPfS_S_iiiii:
	.zero		940


//--------------------- .nv.constant0._Z21tensor_mul_vectorizedP6float4S0_S0_iiiii --------------------------
	.section	.nv.constant0._Z21tensor_mul_vectorizedP6float4S0_S0_iiiii,"a",@progbits
	.sectionflags	@""
	.align	4
.nv.constant0._Z21tensor_mul_vectorizedP6float4S0_S0_iiiii:
	.zero		940


//--------------------- .nv.constant0._Z10tensor_mulPfS_S_iiiii --------------------------
	.section	.nv.constant0._Z10tensor_mulPfS_S_iiiii,"a",@progbits
	.sectionflags	@""
	.align	4
.nv.constant0._Z10tensor_mulPfS_S_iiiii:
	.zero		940


//--------------------- .nv.constant0._Z20tensor_mul_optimizedPfS_S_iiiii --------------------------
	.section	.nv.constant0._Z20tensor_mul_optimizedPfS_S_iiiii,"a",@progbits
	.sectionflags	@""
	.align	4
.nv.constant0._Z20tensor_mul_optimizedPfS_S_iiiii:
	.zero		940


//--------------------- SYMBOLS --------------------------

	.type		.nv.reservedSmem.offset0,@object
	.size		.nv.reservedSmem.offset0,0x4
	.type		.nv.reservedSmem.cap,@object
	.size		.nv.reservedSmem.cap,0x4
